	.headerflags	@"EF_CUDA_TEXMODE_UNIFIED EF_CUDA_64BIT_ADDRESS EF_CUDA_ACCELERATORS EF_CUDA_SM90 EF_CUDA_VIRTUAL_SM(EF_CUDA_SM90)"
	.elftype	@"ET_EXEC"


//--------------------- .nv.info                  --------------------------
	.section	.nv.info,"",@"SHT_CUDA_INFO"
	.align	4


	//----- nvinfo : EIATTR_REGCOUNT
	.align		4
        /*0000*/ 	.byte	0x04, 0x2f
        /*0002*/ 	.short	(.L_1 - .L_0)
	.align		4
.L_0:
        /*0004*/ 	.word	index@(triton_poi_fused__adaptive_avg_pool2d_36)
        /*0008*/ 	.word	0x0000003f


	//----- nvinfo : EIATTR_MIN_STACK_SIZE
	.align		4
.L_1:
        /*000c*/ 	.byte	0x04, 0x12
        /*000e*/ 	.short	(.L_3 - .L_2)
	.align		4
.L_2:
        /*0010*/ 	.word	index@(triton_poi_fused__adaptive_avg_pool2d_36)
        /*0014*/ 	.word	0x00000000


	//----- nvinfo : EIATTR_FRAME_SIZE
	.align		4
.L_3:
        /*0018*/ 	.byte	0x04, 0x11
        /*001a*/ 	.short	(.L_5 - .L_4)
	.align		4
.L_4:
        /*001c*/ 	.word	index@(triton_poi_fused__adaptive_avg_pool2d_36)
        /*0020*/ 	.word	0x00000000


	//----- nvinfo : EIATTR_MIN_STACK_SIZE
	.align		4
.L_5:
        /*0024*/ 	.byte	0x04, 0x12
        /*0026*/ 	.short	(.L_7 - .L_6)
	.align		4
.L_6:
        /*0028*/ 	.word	index@(triton_poi_fused__adaptive_avg_pool2d_36)
        /*002c*/ 	.word	0x00000000
.L_7:


//--------------------- .nv.info.triton_poi_fused__adaptive_avg_pool2d_36 --------------------------
	.section	.nv.info.triton_poi_fused__adaptive_avg_pool2d_36,"",@"SHT_CUDA_INFO"
	.sectionflags	@""
	.align	4


	//----- nvinfo : EIATTR_CUDA_API_VERSION
	.align		4
        /*0000*/ 	.byte	0x04, 0x37
        /*0002*/ 	.short	(.L_9 - .L_8)
.L_8:
        /*0004*/ 	.word	0x0000007c


	//----- nvinfo : EIATTR_KPARAM_INFO
	.align		4
.L_9:
        /*0008*/ 	.byte	0x04, 0x17
        /*000a*/ 	.short	(.L_11 - .L_10)
.L_10:
        /*000c*/ 	.word	0x00000000
        /*0010*/ 	.short	0x0002
        /*0012*/ 	.short	0x0010
        /*0014*/ 	.byte	0x00, 0xf0, 0x11, 0x00


	//----- nvinfo : EIATTR_KPARAM_INFO
	.align		4
.L_11:
        /*0018*/ 	.byte	0x04, 0x17
        /*001a*/ 	.short	(.L_13 - .L_12)
.L_12:
        /*001c*/ 	.word	0x00000000
        /*0020*/ 	.short	0x0001
        /*0022*/ 	.short	0x0008
        /*0024*/ 	.byte	0x00, 0xf4, 0x21, 0x00


	//----- nvinfo : EIATTR_KPARAM_INFO
	.align		4
.L_13:
        /*0028*/ 	.byte	0x04, 0x17
        /*002a*/ 	.short	(.L_15 - .L_14)
.L_14:
        /*002c*/ 	.word	0x00000000
        /*0030*/ 	.short	0x0000
        /*0032*/ 	.short	0x0000
        /*0034*/ 	.byte	0x00, 0xf4, 0x21, 0x00


	//----- nvinfo : EIATTR_SPARSE_MMA_MASK
	.align		4
.L_15:
        /*0038*/ 	.byte	0x03, 0x50
        /*003a*/ 	.short	0x0000


	//----- nvinfo : EIATTR_MAXREG_COUNT
	.align		4
        /*003c*/ 	.byte	0x03, 0x1b
        /*003e*/ 	.short	0x00ff


	//----- nvinfo : EIATTR_EXIT_INSTR_OFFSETS
	.align		4
        /*0040*/ 	.byte	0x04, 0x1c
        /*0042*/ 	.short	(.L_17 - .L_16)


	//   ....[0]....
.L_16:
        /*0044*/ 	.word	0x00002340


	//   ....[1]....
        /*0048*/ 	.word	0x00002360


	//----- nvinfo : EIATTR_REQNTID
	.align		4
.L_17:
        /*004c*/ 	.byte	0x04, 0x10
        /*004e*/ 	.short	(.L_19 - .L_18)
.L_18:
        /*0050*/ 	.word	0x00000080
        /*0054*/ 	.word	0x00000001
        /*0058*/ 	.word	0x00000001


	//----- nvinfo : EIATTR_CBANK_PARAM_SIZE
	.align		4
.L_19:
        /*005c*/ 	.byte	0x03, 0x19
        /*005e*/ 	.short	0x0014


	//----- nvinfo : EIATTR_PARAM_CBANK
	.align		4
        /*0060*/ 	.byte	0x04, 0x0a
        /*0062*/ 	.short	(.L_21 - .L_20)
	.align		4
.L_20:
        /*0064*/ 	.word	index@(.nv.constant0.triton_poi_fused__adaptive_avg_pool2d_36)
        /*0068*/ 	.short	0x0210
        /*006a*/ 	.short	0x0014


	//----- nvinfo : EIATTR_SW_WAR
	.align		4
.L_21:
        /*006c*/ 	.byte	0x04, 0x36
        /*006e*/ 	.short	(.L_23 - .L_22)
.L_22:
        /*0070*/ 	.word	0x00000008
.L_23:


//--------------------- .nv.callgraph             --------------------------
	.section	.nv.callgraph,"",@"SHT_CUDA_CALLGRAPH"
	.align	4
	.sectionentsize	8
	.align		4
        /*0000*/ 	.word	0x00000000
	.align		4
        /*0004*/ 	.word	0xffffffff
	.align		4
        /*0008*/ 	.word	0x00000000
	.align		4
        /*000c*/ 	.word	0xfffffffe
	.align		4
        /*0010*/ 	.word	0x00000000
	.align		4
        /*0014*/ 	.word	0xfffffffd
	.align		4
        /*0018*/ 	.word	0x00000000
	.align		4
        /*001c*/ 	.word	0xfffffffc


//--------------------- .text.triton_poi_fused__adaptive_avg_pool2d_36 --------------------------
	.section	.text.triton_poi_fused__adaptive_avg_pool2d_36,"ax",@progbits
	.align	128
        .global         triton_poi_fused__adaptive_avg_pool2d_36
        .type           triton_poi_fused__adaptive_avg_pool2d_36,@function
        .size           triton_poi_fused__adaptive_avg_pool2d_36,(.L_x_1 - triton_poi_fused__adaptive_avg_pool2d_36)
        .other          triton_poi_fused__adaptive_avg_pool2d_36,@"STO_CUDA_ENTRY STV_DEFAULT"
triton_poi_fused__adaptive_avg_pool2d_36:
.text.triton_poi_fused__adaptive_avg_pool2d_36:
[----:B------:R-:W0:Y:S01]  /*0000*/  LDC R1, c[0x0][0x28] ;  /* 0x00000a00ff017b82 */ /* 0x000e220000000800 */
[----:B------:R-:W1:Y:S07]  /*0010*/  S2R R0, SR_TID.X ;  /* 0x0000000000007919 */ /* 0x000e6e0000002100 */
[----:B------:R-:W2:Y:S01]  /*0020*/  LDC.64 R30, c[0x0][0x210] ;  /* 0x00008400ff1e7b82 */ /* 0x000ea20000000a00 */
[----:B------:R-:W-:Y:S01]  /*0030*/  IMAD.MOV.U32 R20, RZ, RZ, RZ ;  /* 0x000000ffff147224 */ /* 0x000fe200078e00ff */
[----:B------:R-:W-:Y:S01]  /*0040*/  ULDC.64 UR4, c[0x0][0x208] ;  /* 0x0000820000047ab9 */ /* 0x000fe20000000a00 */
[----:B------:R-:W3:Y:S01]  /*0050*/  S2R R3, SR_CTAID.X ;  /* 0x0000000000037919 */ /* 0x000ee20000002500 */
[----:B-1----:R-:W-:-:S05]  /*0060*/  IMAD.SHL.U32 R0, R0, 0x2, RZ ;  /* 0x0000000200007824 */ /* 0x002fca00078e00ff */
[----:B------:R-:W-:-:S05]  /*0070*/  LOP3.LUT R0, R0, 0xfe, RZ, 0xc0, !PT ;  /* 0x000000fe00007812 */ /* 0x000fca00078ec0ff */
[----:B---3--:R-:W-:-:S04]  /*0080*/  IMAD R4, R3, 0x100, R0 ;  /* 0x0000010003047824 */ /* 0x008fc800078e0200 */
[----:B------:R-:W-:-:S05]  /*0090*/  IMAD.HI R0, R4, 0x55555556, RZ ;  /* 0x5555555604007827 */ /* 0x000fca00078e02ff */
[----:B------:R-:W-:-:S05]  /*00a0*/  LEA.HI R3, R0, R0, RZ, 0x1 ;  /* 0x0000000000037211 */ /* 0x000fca00078f08ff */
[----:B------:R-:W-:-:S04]  /*00b0*/  IMAD.HI R0, R3, 0x55555556, RZ ;  /* 0x5555555603007827 */ /* 0x000fc800078e02ff */
[----:B------:R-:W-:Y:S01]  /*00c0*/  IMAD R2, R3, -0x3, R4 ;  /* 0xfffffffd03027824 */ /* 0x000fe200078e0204 */
[----:B------:R-:W-:-:S05]  /*00d0*/  LEA.HI R0, R0, R0, RZ, 0x1 ;  /* 0x0000000000007211 */ /* 0x000fca00078f08ff */
[----:B------:R-:W-:Y:S02]  /*00e0*/  IMAD R0, R0, -0x3, R3 ;  /* 0xfffffffd00007824 */ /* 0x000fe400078e0203 */
[----:B------:R-:W-:Y:S02]  /*00f0*/  IMAD.SHL.U32 R3, R2, 0x8, RZ ;  /* 0x0000000802037824 */ /* 0x000fe400078e00ff */
[----:B------:R-:W-:-:S03]  /*0100*/  IMAD.SHL.U32 R0, R0, 0x8, RZ ;  /* 0x0000000800007824 */ /* 0x000fc600078e00ff */
[C---:B------:R-:W-:Y:S02]  /*0110*/  PRMT R5, R3.reuse, 0x8880, RZ ;  /* 0x0000888003057816 */ /* 0x040fe400000000ff */
[----:B------:R-:W-:Y:S02]  /*0120*/  PRMT R3, R3, 0x5410, R0 ;  /* 0x0000541003037816 */ /* 0x000fe40000000000 */
[----:B------:R-:W-:-:S03]  /*0130*/  PRMT R0, R0, 0x8880, RZ ;  /* 0x0000888000007816 */ /* 0x000fc600000000ff */
[----:B------:R-:W-:Y:S02]  /*0140*/  VIADD.16x2 R2, R3, 0xa000a ;  /* 0x000a000a03027836 */ /* 0x000fe40000000200 */
[----:B------:R-:W-:-:S03]  /*0150*/  IMAD R0, R0, 0x5556, RZ ;  /* 0x0000555600007824 */ /* 0x000fc600078e02ff */
[C---:B------:R-:W-:Y:S02]  /*0160*/  PRMT R3, R2.reuse, 0x7632, R3 ;  /* 0x0000763202037816 */ /* 0x040fe40000000003 */
[----:B------:R-:W-:Y:S02]  /*0170*/  PRMT R7, R2, 0x8880, RZ ;  /* 0x0000888002077816 */ /* 0x000fe400000000ff */
[----:B------:R-:W-:Y:S01]  /*0180*/  PRMT R6, R3, 0x8880, RZ ;  /* 0x0000888003067816 */ /* 0x000fe200000000ff */
[----:B------:R-:W-:Y:S01]  /*0190*/  IMAD R3, R5, 0x5556, RZ ;  /* 0x0000555605037824 */ /* 0x000fe200078e02ff */
[----:B------:R-:W-:Y:S01]  /*01a0*/  SHF.R.S32.HI R0, RZ, 0x10, R0 ;  /* 0x00000010ff007819 */ /* 0x000fe20000011400 */
[----:B------:R-:W-:Y:S02]  /*01b0*/  IMAD.MOV.U32 R5, RZ, RZ, R7 ;  /* 0x000000ffff057224 */ /* 0x000fe400078e0007 */
[----:B------:R-:W-:Y:S01]  /*01c0*/  IMAD.MOV.U32 R2, RZ, RZ, R6 ;  /* 0x000000ffff027224 */ /* 0x000fe200078e0006 */
[----:B------:R-:W-:Y:S01]  /*01d0*/  SHF.R.S32.HI R3, RZ, 0x10, R3 ;  /* 0x00000010ff037819 */ /* 0x000fe20000011403 */
[----:B------:R-:W-:-:S02]  /*01e0*/  IMAD R7, R5, 0x5556, RZ ;  /* 0x0000555605077824 */ /* 0x000fc400078e02ff */
[----:B------:R-:W-:Y:S01]  /*01f0*/  IMAD R2, R2, 0x5556, RZ ;  /* 0x0000555602027824 */ /* 0x000fe200078e02ff */
[----:B------:R-:W-:Y:S02]  /*0200*/  LOP3.LUT R5, R3, 0xffff, RZ, 0xc0, !PT ;  /* 0x0000ffff03057812 */ /* 0x000fe400078ec0ff */
[----:B------:R-:W-:Y:S02]  /*0210*/  SHF.R.S32.HI R7, RZ, 0x10, R7 ;  /* 0x00000010ff077819 */ /* 0x000fe40000011407 */
[----:B------:R-:W-:Y:S02]  /*0220*/  SHF.R.S32.HI R6, RZ, 0x10, R2 ;  /* 0x00000010ff067819 */ /* 0x000fe40000011402 */
[----:B------:R-:W-:Y:S02]  /*0230*/  LOP3.LUT R2, R0, 0xffff, RZ, 0xc0, !PT ;  /* 0x0000ffff00027812 */ /* 0x000fe400078ec0ff */
[----:B------:R-:W-:Y:S02]  /*0240*/  LOP3.LUT R8, R6, 0xffff, RZ, 0xc0, !PT ;  /* 0x0000ffff06087812 */ /* 0x000fe400078ec0ff */
[----:B------:R-:W-:-:S02]  /*0250*/  LOP3.LUT R9, R7, 0xffff, RZ, 0xc0, !PT ;  /* 0x0000ffff07097812 */ /* 0x000fc400078ec0ff */
[----:B------:R-:W-:Y:S02]  /*0260*/  SHF.R.U32.HI R5, RZ, 0xf, R5 ;  /* 0x0000000fff057819 */ /* 0x000fe40000011605 */
[----:B------:R-:W-:Y:S02]  /*0270*/  SHF.R.U32.HI R2, RZ, 0xf, R2 ;  /* 0x0000000fff027819 */ /* 0x000fe40000011602 */
[----:B------:R-:W-:Y:S02]  /*0280*/  SHF.R.U32.HI R8, RZ, 0xf, R8 ;  /* 0x0000000fff087819 */ /* 0x000fe40000011608 */
[----:B------:R-:W-:Y:S02]  /*0290*/  SHF.R.U32.HI R9, RZ, 0xf, R9 ;  /* 0x0000000fff097819 */ /* 0x000fe40000011609 */
[----:B------:R-:W-:Y:S02]  /*02a0*/  PRMT R0, R3, 0x5410, R0 ;  /* 0x0000541003007816 */ /* 0x000fe40000000000 */
[----:B------:R-:W-:-:S02]  /*02b0*/  PRMT R5, R5, 0x5410, R2 ;  /* 0x0000541005057816 */ /* 0x000fc40000000002 */
[----:B------:R-:W-:Y:S02]  /*02c0*/  PRMT R6, R7, 0x5410, R6 ;  /* 0x0000541007067816 */ /* 0x000fe40000000006 */
[----:B------:R-:W-:Y:S01]  /*02d0*/  PRMT R9, R9, 0x5410, R8 ;  /* 0x0000541009097816 */ /* 0x000fe20000000008 */
[----:B------:R-:W-:Y:S02]  /*02e0*/  VIADD.16x2 R2, R0, R5 ;  /* 0x0000000500027236 */ /* 0x000fe40000000200 */
[----:B------:R-:W-:-:S03]  /*02f0*/  IMAD.HI R0, R4, 0x38e38e39, RZ ;  /* 0x38e38e3904007827 */ /* 0x000fc600078e02ff */
[----:B------:R-:W-:Y:S01]  /*0300*/  PRMT R5, R2, 0x7632, R5 ;  /* 0x0000763202057816 */ /* 0x000fe20000000005 */
[----:B------:R-:W-:Y:S01]  /*0310*/  VIADD.16x2 R6, R6, R9 ;  /* 0x0000000906067236 */ /* 0x000fe20000000200 */
[----:B------:R-:W-:Y:S02]  /*0320*/  PRMT R10, R2, 0x8880, RZ ;  /* 0x00008880020a7816 */ /* 0x000fe400000000ff */
[----:B------:R-:W-:Y:S02]  /*0330*/  PRMT R12, R5, 0x8880, RZ ;  /* 0x00008880050c7816 */ /* 0x000fe400000000ff */
[----:B------:R-:W-:Y:S02]  /*0340*/  PRMT R11, R6, 0x7632, R11 ;  /* 0x00007632060b7816 */ /* 0x000fe4000000000b */
[----:B------:R-:W-:Y:S02]  /*0350*/  SHF.R.U32.HI R3, RZ, 0x1, R0 ;  /* 0x00000001ff037819 */ /* 0x000fe40000011600 */
[----:B------:R-:W-:-:S02]  /*0360*/  PRMT R7, R11, 0x8880, RZ ;  /* 0x000088800b077816 */ /* 0x000fc400000000ff */
[----:B------:R-:W-:Y:S02]  /*0370*/  LOP3.LUT R2, R2, 0xffff, RZ, 0xc0, !PT ;  /* 0x0000ffff02027812 */ /* 0x000fe400078ec0ff */
[----:B------:R-:W-:Y:S02]  /*0380*/  PRMT R15, R6, 0x8880, RZ ;  /* 0x00008880060f7816 */ /* 0x000fe400000000ff */
[----:B------:R-:W-:Y:S02]  /*0390*/  ISETP.GE.AND P0, PT, R12, R7, PT ;  /* 0x000000070c00720c */ /* 0x000fe40003f06270 */
[----:B------:R-:W-:Y:S02]  /*03a0*/  LOP3.LUT R5, R5, 0xffff, RZ, 0xc0, !PT ;  /* 0x0000ffff05057812 */ /* 0x000fe400078ec0ff */
[----:B------:R-:W-:Y:S02]  /*03b0*/  PRMT R8, R2, 0x8880, RZ ;  /* 0x0000888002087816 */ /* 0x000fe400000000ff */
[----:B------:R-:W-:-:S02]  /*03c0*/  LEA.HI R3, R0, R3, RZ, 0x1 ;  /* 0x0000000300037211 */ /* 0x000fc400078f08ff */
[----:B------:R-:W-:Y:S02]  /*03d0*/  ISETP.LT.AND P0, PT, R10, R15, !P0 ;  /* 0x0000000f0a00720c */ /* 0x000fe40004701270 */
[----:B------:R-:W-:Y:S01]  /*03e0*/  PRMT R24, R5, 0x8880, RZ ;  /* 0x0000888005187816 */ /* 0x000fe200000000ff */
[----:B------:R-:W-:Y:S01]  /*03f0*/  IMAD R3, R3, 0x40, R8 ;  /* 0x0000004003037824 */ /* 0x000fe200078e0208 */
[----:B------:R-:W-:-:S03]  /*0400*/  ISETP.LT.AND P3, PT, R4, 0x4800, P0 ;  /* 0x000048000400780c */ /* 0x000fc60000761270 */
[----:B------:R-:W-:-:S04]  /*0410*/  IMAD R13, R24, 0x8, R3 ;  /* 0x00000008180d7824 */ /* 0x000fc800078e0203 */
[----:B--2---:R-:W-:-:S06]  /*0420*/  IMAD.WIDE R2, R13, 0x4, R30 ;  /* 0x000000040d027825 */ /* 0x004fcc00078e021e */
[----:B------:R1:W2:Y:S01]  /*0430*/  @P3 LDG.E.EL R20, desc[UR4][R2.64] ;  /* 0x0000000402143981 */ /* 0x0002a2000c2e1900 */
[----:B------:R-:W-:Y:S01]  /*0440*/  LOP3.LUT R6, R6, 0xffff, RZ, 0xc0, !PT ;  /* 0x0000ffff06067812 */ /* 0x000fe200078ec0ff */
[C---:B------:R-:W-:Y:S01]  /*0450*/  VIADD R25, R8.reuse, 0x1 ;  /* 0x0000000108197836 */ /* 0x040fe20000000000 */
[----:B------:R-:W-:Y:S01]  /*0460*/  CS2R R38, SRZ ;  /* 0x0000000000267805 */ /* 0x000fe2000001ff00 */
[----:B------:R-:W-:Y:S01]  /*0470*/  VIADD R37, R8, 0x2 ;  /* 0x0000000208257836 */ /* 0x000fe20000000000 */
[----:B------:R-:W-:Y:S01]  /*0480*/  PRMT R0, R6, 0x8880, RZ ;  /* 0x0000888006007816 */ /* 0x000fe200000000ff */
[----:B------:R-:W-:Y:S02]  /*0490*/  VIADD R35, R8, 0x3 ;  /* 0x0000000308237836 */ /* 0x000fe40000000000 */
[----:B------:R-:W-:Y:S01]  /*04a0*/  VIADD R9, R13, 0x3 ;  /* 0x000000030d097836 */ /* 0x000fe20000000000 */
[-C--:B------:R-:W-:Y:S01]  /*04b0*/  ISETP.GE.AND P1, PT, R25, R0.reuse, PT ;  /* 0x000000001900720c */ /* 0x080fe20003f26270 */
[----:B-1----:R-:W-:Y:S01]  /*04c0*/  VIADD R3, R13, 0x1 ;  /* 0x000000010d037836 */ /* 0x002fe20000000000 */
[----:B------:R-:W-:Y:S01]  /*04d0*/  ISETP.GE.AND P2, PT, R37, R0, PT ;  /* 0x000000002500720c */ /* 0x000fe20003f46270 */
[----:B------:R-:W-:Y:S01]  /*04e0*/  IMAD.MOV.U32 R26, RZ, RZ, RZ ;  /* 0x000000ffff1a7224 */ /* 0x000fe200078e00ff */
[CC--:B------:R-:W-:Y:S01]  /*04f0*/  ISETP.LT.AND P1, PT, R12.reuse, R7.reuse, !P1 ;  /* 0x000000070c00720c */ /* 0x0c0fe20004f21270 */
[----:B------:R-:W-:Y:S01]  /*0500*/  IMAD.WIDE R2, R3, 0x4, R30 ;  /* 0x0000000403027825 */ /* 0x000fe200078e021e */
[----:B------:R-:W-:-:S02]  /*0510*/  ISETP.LT.AND P6, PT, R12, R7, !P2 ;  /* 0x000000070c00720c */ /* 0x000fc400057c1270 */
[----:B------:R-:W-:Y:S02]  /*0520*/  ISETP.GE.AND P4, PT, R35, R0, PT ;  /* 0x000000002300720c */ /* 0x000fe40003f86270 */
[----:B------:R-:W-:Y:S02]  /*0530*/  ISETP.LT.AND P2, PT, R4, 0x4800, P1 ;  /* 0x000048000400780c */ /* 0x000fe40000f41270 */
[----:B------:R-:W-:Y:S01]  /*0540*/  ISETP.LT.AND P5, PT, R12, R7, !P4 ;  /* 0x000000070c00720c */ /* 0x000fe200067a1270 */
[----:B------:R-:W-:Y:S01]  /*0550*/  IMAD.MOV.U32 R22, RZ, RZ, RZ ;  /* 0x000000ffff167224 */ /* 0x000fe200078e00ff */
[----:B------:R-:W-:Y:S01]  /*0560*/  LOP3.LUT R11, R11, 0xffff, RZ, 0xc0, !PT ;  /* 0x0000ffff0b0b7812 */ /* 0x000fe200078ec0ff */
[----:B------:R-:W-:Y:S01]  /*0570*/  IMAD.WIDE R8, R9, 0x4, R30 ;  /* 0x0000000409087825 */ /* 0x000fe200078e021e */
[----:B------:R-:W-:Y:S02]  /*0580*/  ISETP.LT.AND P4, PT, R4, 0x4800, P6 ;  /* 0x000048000400780c */ /* 0x000fe40003781270 */
[----:B--2---:R-:W-:-:S05]  /*0590*/  SEL R20, R20, RZ, P3 ;  /* 0x000000ff14147207 */ /* 0x004fca0001800000 */
[----:B------:R-:W2:Y:S01]  /*05a0*/  @P2 LDG.E.EL R39, desc[UR4][R2.64] ;  /* 0x0000000402272981 */ /* 0x000ea2000c2e1900 */
[----:B------:R-:W-:Y:S01]  /*05b0*/  ISETP.LT.AND P3, PT, R4, 0x4800, P5 ;  /* 0x000048000400780c */ /* 0x000fe20002f61270 */
[----:B------:R-:W-:Y:S01]  /*05c0*/  VIADD R5, R24, 0x1 ;  /* 0x0000000118057836 */ /* 0x000fe20000000000 */
[----:B------:R-:W-:Y:S01]  /*05d0*/  P2R R42, PR, RZ, 0x20 ;  /* 0x00000020ff2a7803 */ /* 0x000fe20000000000 */
[----:B------:R-:W-:Y:S01]  /*05e0*/  VIADD R7, R13, 0x2 ;  /* 0x000000020d077836 */ /* 0x000fe20000000000 */
[----:B------:R-:W-:Y:S01]  /*05f0*/  PRMT R28, R11, 0x8880, RZ ;  /* 0x000088800b1c7816 */ /* 0x000fe200000000ff */
[----:B------:R-:W-:Y:S02]  /*0600*/  IMAD.MOV.U32 R18, RZ, RZ, RZ ;  /* 0x000000ffff127224 */ /* 0x000fe400078e00ff */
[----:B------:R-:W-:Y:S02]  /*0610*/  IMAD.MOV.U32 R16, RZ, RZ, RZ ;  /* 0x000000ffff107224 */ /* 0x000fe400078e00ff */
[----:B------:R-:W-:-:S02]  /*0620*/  IMAD.MOV.U32 R14, RZ, RZ, RZ ;  /* 0x000000ffff0e7224 */ /* 0x000fc400078e00ff */
[----:B------:R-:W-:Y:S01]  /*0630*/  IMAD.MOV.U32 R47, RZ, RZ, RZ ;  /* 0x000000ffff2f7224 */ /* 0x000fe200078e00ff */
[----:B------:R-:W-:Y:S01]  /*0640*/  FSEL R34, RZ, 1, !P1 ;  /* 0x3f800000ff227808 */ /* 0x000fe20004800000 */
[----:B------:R-:W3:Y:S01]  /*0650*/  @P3 LDG.E.EL R22, desc[UR4][R8.64] ;  /* 0x0000000408163981 */ /* 0x000ee2000c2e1900 */
[----:B------:R-:W-:Y:S01]  /*0660*/  IMAD.WIDE R6, R7, 0x4, R30 ;  /* 0x0000000407067825 */ /* 0x000fe200078e021e */
[----:B------:R-:W-:Y:S02]  /*0670*/  FSEL R41, RZ, 1, !P0 ;  /* 0x3f800000ff297808 */ /* 0x000fe40004000000 */
[----:B------:R-:W-:Y:S02]  /*0680*/  CS2R R52, SRZ ;  /* 0x0000000000347805 */ /* 0x000fe4000001ff00 */
[----:B------:R-:W-:Y:S01]  /*0690*/  P2R R48, PR, RZ, 0x40 ;  /* 0x00000040ff307803 */ /* 0x000fe20000000000 */
[----:B------:R1:W4:Y:S02]  /*06a0*/  @P4 LDG.E.EL R26, desc[UR4][R6.64] ;  /* 0x00000004061a4981 */ /* 0x000324000c2e1900 */
[----:B-1----:R-:W-:-:S04]  /*06b0*/  VIADD R7, R13, 0x8 ;  /* 0x000000080d077836 */ /* 0x002fc80000000000 */
[----:B------:R-:W-:Y:S01]  /*06c0*/  IMAD.WIDE R6, R7, 0x4, R30 ;  /* 0x0000000407067825 */ /* 0x000fe200078e021e */
[----:B--2---:R-:W-:Y:S02]  /*06d0*/  SEL R39, R39, RZ, P2 ;  /* 0x000000ff27277207 */ /* 0x004fe40001000000 */
[----:B------:R-:W-:-:S04]  /*06e0*/  ISETP.GE.AND P2, PT, R5, R28, PT ;  /* 0x0000001c0500720c */ /* 0x000fc80003f46270 */
[----:B------:R-:W-:Y:S02]  /*06f0*/  ISETP.LT.AND P5, PT, R10, R15, !P2 ;  /* 0x0000000f0a00720c */ /* 0x000fe400057a1270 */
[----:B---3--:R-:W-:Y:S02]  /*0700*/  SEL R22, R22, RZ, P3 ;  /* 0x000000ff16167207 */ /* 0x008fe40001800000 */
[----:B------:R-:W-:-:S13]  /*0710*/  ISETP.LT.AND P3, PT, R4, 0x4800, P5 ;  /* 0x000048000400780c */ /* 0x000fda0002f61270 */
[----:B------:R-:W2:Y:S01]  /*0720*/  @P3 LDG.E.EL R18, desc[UR4][R6.64] ;  /* 0x0000000406123981 */ /* 0x000ea2000c2e1900 */
[----:B----4-:R-:W-:Y:S02]  /*0730*/  SEL R26, R26, RZ, P4 ;  /* 0x000000ff1a1a7207 */ /* 0x010fe40002000000 */
[----:B------:R-:W-:Y:S01]  /*0740*/  ISETP.LT.AND P4, PT, R25, R0, !P2 ;  /* 0x000000001900720c */ /* 0x000fe20005781270 */
[----:B------:R-:W-:Y:S02]  /*0750*/  VIADD R9, R13, 0x9 ;  /* 0x000000090d097836 */ /* 0x000fe40000000000 */
[----:B------:R-:W-:Y:S02]  /*0760*/  IMAD.MOV.U32 R2, RZ, RZ, RZ ;  /* 0x000000ffff027224 */ /* 0x000fe400078e00ff */
[----:B------:R-:W-:Y:S01]  /*0770*/  IMAD.WIDE R8, R9, 0x4, R30 ;  /* 0x0000000409087825 */ /* 0x000fe200078e021e */
[----:B--2---:R-:W-:Y:S02]  /*0780*/  SEL R18, R18, RZ, P3 ;  /* 0x000000ff12127207 */ /* 0x004fe40001800000 */
[----:B------:R-:W-:-:S13]  /*0790*/  ISETP.LT.AND P3, PT, R4, 0x4800, P4 ;  /* 0x000048000400780c */ /* 0x000fda0002761270 */
[----:B------:R1:W2:Y:S01]  /*07a0*/  @P3 LDG.E.EL R2, desc[UR4][R8.64] ;  /* 0x0000000408023981 */ /* 0x0002a2000c2e1900 */
[----:B------:R-:W-:Y:S02]  /*07b0*/  P2R R46, PR, RZ, 0x10 ;  /* 0x00000010ff2e7803 */ /* 0x000fe40000000000 */
[-C--:B------:R-:W-:Y:S02]  /*07c0*/  ISETP.LT.AND P4, PT, R37, R0.reuse, !P2 ;  /* 0x000000002500720c */ /* 0x080fe40005781270 */
[----:B------:R-:W-:Y:S01]  /*07d0*/  ISETP.LT.AND P2, PT, R35, R0, !P2 ;  /* 0x000000002300720c */ /* 0x000fe20005741270 */
[----:B------:R-:W-:-:S03]  /*07e0*/  VIADD R3, R13, 0xa ;  /* 0x0000000a0d037836 */ /* 0x000fc60000000000 */
[----:B------:R-:W-:Y:S02]  /*07f0*/  P2R R23, PR, RZ, 0x4 ;  /* 0x00000004ff177803 */ /* 0x000fe40000000000 */
[----:B------:R-:W-:Y:S01]  /*0800*/  ISETP.LT.AND P2, PT, R4, 0x4800, P2 ;  /* 0x000048000400780c */ /* 0x000fe20001741270 */
[----:B------:R-:W-:-:S04]  /*0810*/  IMAD.WIDE R6, R3, 0x4, R30 ;  /* 0x0000000403067825 */ /* 0x000fc800078e021e */
[----:B------:R-:W-:Y:S02]  /*0820*/  VIADD R3, R13, 0xb ;  /* 0x0000000b0d037836 */ /* 0x000fe40000000000 */
[----:B------:R-:W-:Y:S02]  /*0830*/  IMAD.MOV.U32 R11, RZ, RZ, RZ ;  /* 0x000000ffff0b7224 */ /* 0x000fe400078e00ff */
[----:B-1----:R-:W-:-:S05]  /*0840*/  IMAD.WIDE R8, R3, 0x4, R30 ;  /* 0x0000000403087825 */ /* 0x002fca00078e021e */
[----:B------:R-:W3:Y:S01]  /*0850*/  @P2 LDG.E.EL R11, desc[UR4][R8.64] ;  /* 0x00000004080b2981 */ /* 0x000ee2000c2e1900 */
[----:B--2---:R-:W-:Y:S02]  /*0860*/  SEL R2, R2, RZ, P3 ;  /* 0x000000ff02027207 */ /* 0x004fe40001800000 */
[----:B------:R-:W-:-:S13]  /*0870*/  ISETP.LT.AND P3, PT, R4, 0x4800, P4 ;  /* 0x000048000400780c */ /* 0x000fda0002761270 */
[----:B------:R1:W2:Y:S01]  /*0880*/  @P3 LDG.E.EL R16, desc[UR4][R6.64] ;  /* 0x0000000406103981 */ /* 0x0002a2000c2e1900 */
[----:B------:R-:W-:Y:S01]  /*0890*/  VIADD R3, R24, 0x2 ;  /* 0x0000000218037836 */ /* 0x000fe20000000000 */
[----:B---3--:R-:W-:-:S04]  /*08a0*/  SEL R11, R11, RZ, P2 ;  /* 0x000000ff0b0b7207 */ /* 0x008fc80001000000 */
[----:B------:R-:W-:Y:S01]  /*08b0*/  ISETP.GE.AND P2, PT, R3, R28, PT ;  /* 0x0000001c0300720c */ /* 0x000fe20003f46270 */
[----:B------:R-:W-:-:S04]  /*08c0*/  VIADD R5, R13, 0x10 ;  /* 0x000000100d057836 */ /* 0x000fc80000000000 */
[----:B-1----:R-:W-:Y:S01]  /*08d0*/  IMAD.WIDE R6, R5, 0x4, R30 ;  /* 0x0000000405067825 */ /* 0x002fe200078e021e */
[----:B--2---:R-:W-:Y:S02]  /*08e0*/  SEL R16, R16, RZ, P3 ;  /* 0x000000ff10107207 */ /* 0x004fe40001800000 */
[----:B------:R-:W-:-:S04]  /*08f0*/  ISETP.LT.AND P3, PT, R10, R15, !P2 ;  /* 0x0000000f0a00720c */ /* 0x000fc80005761270 */
[----:B------:R-:W-:Y:S02]  /*0900*/  P2R R21, PR, RZ, 0x8 ;  /* 0x00000008ff157803 */ /* 0x000fe40000000000 */
[----:B------:R-:W-:-:S13]  /*0910*/  ISETP.LT.AND P3, PT, R4, 0x4800, P3 ;  /* 0x000048000400780c */ /* 0x000fda0001f61270 */
[----:B------:R-:W2:Y:S01]  /*0920*/  @P3 LDG.E.EL R14, desc[UR4][R6.64] ;  /* 0x00000004060e3981 */ /* 0x000ea2000c2e1900 */
[----:B------:R-:W-:Y:S02]  /*0930*/  P2R R27, PR, RZ, 0x10 ;  /* 0x00000010ff1b7803 */ /* 0x000fe40000000000 */
[----:B------:R-:W-:Y:S01]  /*0940*/  ISETP.LT.AND P4, PT, R25, R0, !P2 ;  /* 0x000000001900720c */ /* 0x000fe20005781270 */
[----:B------:R-:W-:-:S04]  /*0950*/  VIADD R9, R13, 0x11 ;  /* 0x000000110d097836 */ /* 0x000fc80000000000 */
[----:B------:R-:W-:Y:S01]  /*0960*/  IMAD.WIDE R8, R9, 0x4, R30 ;  /* 0x0000000409087825 */ /* 0x000fe200078e021e */
[----:B--2---:R-:W-:Y:S02]  /*0970*/  SEL R14, R14, RZ, P3 ;  /* 0x000000ff0e0e7207 */ /* 0x004fe40001800000 */
[----:B------:R-:W-:-:S13]  /*0980*/  ISETP.LT.AND P3, PT, R4, 0x4800, P4 ;  /* 0x000048000400780c */ /* 0x000fda0002761270 */
[----:B------:R-:W2:Y:S01]  /*0990*/  @P3 LDG.E.EL R47, desc[UR4][R8.64] ;  /* 0x00000004082f3981 */ /* 0x000ea2000c2e1900 */
[----:B------:R-:W-:Y:S02]  /*09a0*/  P2R R19, PR, RZ, 0x10 ;  /* 0x00000010ff137803 */ /* 0x000fe40000000000 */
[----:B------:R-:W-:Y:S01]  /*09b0*/  ISETP.LT.AND P4, PT, R37, R0, !P2 ;  /* 0x000000002500720c */ /* 0x000fe20005781270 */
[----:B------:R-:W-:Y:S02]  /*09c0*/  VIADD R3, R13, 0x12 ;  /* 0x000000120d037836 */ /* 0x000fe40000000000 */
[----:B------:R-:W-:Y:S02]  /*09d0*/  IMAD.MOV.U32 R12, RZ, RZ, RZ ;  /* 0x000000ffff0c7224 */ /* 0x000fe400078e00ff */
[----:B------:R-:W-:Y:S01]  /*09e0*/  IMAD.WIDE R6, R3, 0x4, R30 ;  /* 0x0000000403067825 */ /* 0x000fe200078e021e */
[----:B--2---:R-:W-:Y:S02]  /*09f0*/  SEL R47, R47, RZ, P3 ;  /* 0x000000ff2f2f7207 */ /* 0x004fe40001800000 */
[----:B------:R-:W-:-:S13]  /*0a00*/  ISETP.LT.AND P3, PT, R4, 0x4800, P4 ;  /* 0x000048000400780c */ /* 0x000fda0002761270 */
[----:B------:R1:W2:Y:S01]  /*0a10*/  @P3 LDG.E.EL R12, desc[UR4][R6.64] ;  /* 0x00000004060c3981 */ /* 0x0002a2000c2e1900 */
[----:B------:R-:W-:Y:S01]  /*0a20*/  VIADD R3, R13, 0x13 ;  /* 0x000000130d037836 */ /* 0x000fe20000000000 */
[----:B------:R-:W-:Y:S01]  /*0a30*/  ISETP.LT.AND P2, PT, R35, R0, !P2 ;  /* 0x000000002300720c */ /* 0x000fe20005741270 */
[----:B-1----:R-:W-:Y:S02]  /*0a40*/  VIADD R7, R24, 0x3 ;  /* 0x0000000318077836 */ /* 0x002fe40000000000 */
[----:B------:R-:W-:-:S03]  /*0a50*/  IMAD.WIDE R8, R3, 0x4, R30 ;  /* 0x0000000403087825 */ /* 0x000fc600078e021e */
[----:B------:R-:W-:Y:S02]  /*0a60*/  ISETP.GE.AND P1, PT, R7, R28, PT ;  /* 0x0000001c0700720c */ /* 0x000fe40003f26270 */
[----:B------:R-:W-:Y:S02]  /*0a70*/  P2R R3, PR, RZ, 0x4 ;  /* 0x00000004ff037803 */ /* 0x000fe40000000000 */
[----:B------:R-:W-:Y:S01]  /*0a80*/  ISETP.LT.AND P2, PT, R4, 0x4800, P2 ;  /* 0x000048000400780c */ /* 0x000fe20001741270 */
[----:B------:R-:W-:Y:S02]  /*0a90*/  IMAD.MOV.U32 R5, RZ, RZ, RZ ;  /* 0x000000ffff057224 */ /* 0x000fe400078e00ff */
[----:B------:R-:W-:Y:S02]  /*0aa0*/  VIADD R7, R13, 0x18 ;  /* 0x000000180d077836 */ /* 0x000fe40000000000 */
[----:B------:R-:W-:Y:S02]  /*0ab0*/  IMAD.MOV.U32 R24, RZ, RZ, RZ ;  /* 0x000000ffff187224 */ /* 0x000fe400078e00ff */
[----:B------:R-:W-:-:S06]  /*0ac0*/  IMAD.WIDE R6, R7, 0x4, R30 ;  /* 0x0000000407067825 */ /* 0x000fcc00078e021e */
[----:B------:R-:W3:Y:S01]  /*0ad0*/  @P2 LDG.E.EL R5, desc[UR4][R8.64] ;  /* 0x0000000408052981 */ /* 0x000ee2000c2e1900 */
[----:B--2---:R-:W-:Y:S02]  /*0ae0*/  SEL R12, R12, RZ, P3 ;  /* 0x000000ff0c0c7207 */ /* 0x004fe40001800000 */
[----:B------:R-:W-:-:S04]  /*0af0*/  ISETP.LT.AND P3, PT, R10, R15, !P1 ;  /* 0x0000000f0a00720c */ /* 0x000fc80004f61270 */
[----:B------:R-:W-:-:S13]  /*0b00*/  ISETP.LT.AND P0, PT, R4, 0x4800, P3 ;  /* 0x000048000400780c */ /* 0x000fda0001f01270 */
[----:B------:R-:W2:Y:S01]  /*0b10*/  @P0 LDG.E.EL R24, desc[UR4][R6.64] ;  /* 0x0000000406180981 */ /* 0x000ea2000c2e1900 */
[----:B------:R-:W-:Y:S01]  /*0b20*/  VIADD R33, R13, 0x19 ;  /* 0x000000190d217836 */ /* 0x000fe20000000000 */
[----:B---3--:R-:W-:Y:S02]  /*0b30*/  SEL R5, R5, RZ, P2 ;  /* 0x000000ff05057207 */ /* 0x008fe40001000000 */
[----:B------:R-:W-:Y:S02]  /*0b40*/  ISETP.LT.AND P2, PT, R25, R0, !P1 ;  /* 0x000000001900720c */ /* 0x000fe40004f41270 */
[----:B------:R-:W-:Y:S01]  /*0b50*/  CS2R R8, SRZ ;  /* 0x0000000000087805 */ /* 0x000fe2000001ff00 */
[----:B------:R-:W-:Y:S01]  /*0b60*/  IMAD.WIDE R32, R33, 0x4, R30 ;  /* 0x0000000421207825 */ /* 0x000fe200078e021e */
[----:B--2---:R-:W-:Y:S02]  /*0b70*/  SEL R10, R24, RZ, P0 ;  /* 0x000000ff180a7207 */ /* 0x004fe40000000000 */
        /* <DEDUP_REMOVED lines=9> */
[----:B------:R-:W-:Y:S01]  /*0c10*/  VIADD R6, R4, 0x1 ;  /* 0x0000000104067836 */ /* 0x000fe20000000000 */
[----:B------:R-:W-:Y:S01]  /*0c20*/  ISETP.LT.AND P1, PT, R35, R0, !P1 ;  /* 0x000000002300720c */ /* 0x000fe20004f21270 */
[----:B------:R-:W-:-:S04]  /*0c30*/  FADD R39, R20, R39 ;  /* 0x0000002714277221 */ /* 0x000fc80000000000 */
[----:B------:R-:W-:-:S04]  /*0c40*/  FADD R39, R39, R26 ;  /* 0x0000001a27277221 */ /* 0x000fc80000000000 */
[----:B------:R-:W-:-:S04]  /*0c50*/  FADD R39, R39, R22 ;  /* 0x0000001627277221 */ /* 0x000fc80000000000 */
[----:B------:R-:W-:Y:S01]  /*0c60*/  FADD R37, R39, R18 ;  /* 0x0000001227257221 */ /* 0x000fe20000000000 */
[----:B------:R-:W-:Y:S02]  /*0c70*/  P2R R28, PR, RZ, 0x4 ;  /* 0x00000004ff1c7803 */ /* 0x000fe40000000000 */
[----:B------:R-:W-:Y:S02]  /*0c80*/  P2R R15, PR, RZ, 0x8 ;  /* 0x00000008ff0f7803 */ /* 0x000fe40000000000 */
[----:B--2---:R-:W-:Y:S01]  /*0c90*/  SEL R7, R9, RZ, P0 ;  /* 0x000000ff09077207 */ /* 0x004fe20000000000 */
[----:B------:R-:W-:-:S05]  /*0ca0*/  IMAD.HI R9, R6, 0x55555556, RZ ;  /* 0x5555555606097827 */ /* 0x000fca00078e02ff */
[----:B------:R-:W-:-:S05]  /*0cb0*/  LEA.HI R9, R9, R9, RZ, 0x1 ;  /* 0x0000000909097211 */ /* 0x000fca00078f08ff */
[----:B------:R-:W-:-:S05]  /*0cc0*/  IMAD.HI R32, R9, 0x55555556, RZ ;  /* 0x5555555609207827 */ /* 0x000fca00078e02ff */
[----:B------:R-:W-:-:S05]  /*0cd0*/  LEA.HI R32, R32, R32, RZ, 0x1 ;  /* 0x0000002020207211 */ /* 0x000fca00078f08ff */
[----:B------:R-:W-:Y:S02]  /*0ce0*/  IMAD R32, R32, -0x3, R9 ;  /* 0xfffffffd20207824 */ /* 0x000fe400078e0209 */
[----:B------:R-:W-:-:S04]  /*0cf0*/  IMAD R9, R9, -0x3, R6 ;  /* 0xfffffffd09097824 */ /* 0x000fc800078e0206 */
[----:B------:R-:W-:Y:S02]  /*0d00*/  IMAD.SHL.U32 R9, R9, 0x8, RZ ;  /* 0x0000000809097824 */ /* 0x000fe400078e00ff */
[----:B------:R-:W-:-:S03]  /*0d10*/  IMAD.SHL.U32 R32, R32, 0x8, RZ ;  /* 0x0000000820207824 */ /* 0x000fc600078e00ff */
[C---:B------:R-:W-:Y:S02]  /*0d20*/  PRMT R25, R9.reuse, 0x8880, RZ ;  /* 0x0000888009197816 */ /* 0x040fe400000000ff */
[----:B------:R-:W-:Y:S02]  /*0d30*/  PRMT R24, R9, 0x5410, R32 ;  /* 0x0000541009187816 */ /* 0x000fe40000000020 */
[----:B------:R-:W-:Y:S01]  /*0d40*/  PRMT R0, R32, 0x8880, RZ ;  /* 0x0000888020007816 */ /* 0x000fe200000000ff */
[----:B------:R-:W-:Y:S02]  /*0d50*/  IMAD.MOV.U32 R9, RZ, RZ, R25 ;  /* 0x000000ffff097224 */ /* 0x000fe400078e0019 */
[----:B------:R-:W-:Y:S02]  /*0d60*/  VIADD.16x2 R20, R24, 0xa000a ;  /* 0x000a000a18147836 */ /* 0x000fe40000000200 */
[----:B------:R-:W-:Y:S02]  /*0d70*/  IMAD R9, R9, 0x5556, RZ ;  /* 0x0000555609097824 */ /* 0x000fe400078e02ff */
[----:B------:R-:W-:Y:S01]  /*0d80*/  IMAD R0, R0, 0x5556, RZ ;  /* 0x0000555600007824 */ /* 0x000fe200078e02ff */
[----:B------:R-:W-:-:S02]  /*0d90*/  PRMT R24, R20, 0x7632, R24 ;  /* 0x0000763214187816 */ /* 0x000fc40000000018 */
[----:B------:R-:W-:Y:S02]  /*0da0*/  SHF.R.S32.HI R9, RZ, 0x10, R9 ;  /* 0x00000010ff097819 */ /* 0x000fe40000011409 */
[----:B------:R-:W-:Y:S02]  /*0db0*/  SHF.R.S32.HI R0, RZ, 0x10, R0 ;  /* 0x00000010ff007819 */ /* 0x000fe40000011400 */
[----:B------:R-:W-:Y:S02]  /*0dc0*/  PRMT R24, R24, 0x8880, RZ ;  /* 0x0000888018187816 */ /* 0x000fe400000000ff */
[----:B------:R-:W-:Y:S02]  /*0dd0*/  PRMT R25, R20, 0x8880, RZ ;  /* 0x0000888014197816 */ /* 0x000fe400000000ff */
[C---:B------:R-:W-:Y:S02]  /*0de0*/  PRMT R32, R9.reuse, 0x5410, R0 ;  /* 0x0000541009207816 */ /* 0x040fe40000000000 */
[----:B------:R-:W-:-:S02]  /*0df0*/  LOP3.LUT R20, R9, 0xffff, RZ, 0xc0, !PT ;  /* 0x0000ffff09147812 */ /* 0x000fc400078ec0ff */
[----:B------:R-:W-:Y:S01]  /*0e00*/  LOP3.LUT R0, R0, 0xffff, RZ, 0xc0, !PT ;  /* 0x0000ffff00007812 */ /* 0x000fe200078ec0ff */
[----:B------:R-:W-:Y:S01]  /*0e10*/  IMAD R24, R24, 0x5556, RZ ;  /* 0x0000555618187824 */ /* 0x000fe200078e02ff */
[----:B------:R-:W-:Y:S01]  /*0e20*/  SHF.R.U32.HI R9, RZ, 0xf, R20 ;  /* 0x0000000fff097819 */ /* 0x000fe20000011614 */
[----:B------:R-:W-:Y:S01]  /*0e30*/  IMAD R25, R25, 0x5556, RZ ;  /* 0x0000555619197824 */ /* 0x000fe200078e02ff */
[----:B------:R-:W-:-:S04]  /*0e40*/  SHF.R.U32.HI R0, RZ, 0xf, R0 ;  /* 0x0000000fff007819 */ /* 0x000fc80000011600 */
[----:B------:R-:W-:Y:S02]  /*0e50*/  PRMT R33, R9, 0x5410, R0 ;  /* 0x0000541009217816 */ /* 0x000fe40000000000 */
[----:B------:R-:W-:Y:S02]  /*0e60*/  SHF.R.S32.HI R0, RZ, 0x10, R24 ;  /* 0x00000010ff007819 */ /* 0x000fe40000011418 */
[----:B------:R-:W-:Y:S02]  /*0e70*/  SHF.R.S32.HI R9, RZ, 0x10, R25 ;  /* 0x00000010ff097819 */ /* 0x000fe40000011419 */
[----:B------:R-:W-:Y:S02]  /*0e80*/  LOP3.LUT R20, R0, 0xffff, RZ, 0xc0, !PT ;  /* 0x0000ffff00147812 */ /* 0x000fe400078ec0ff */
[----:B------:R-:W-:Y:S02]  /*0e90*/  LOP3.LUT R25, R9, 0xffff, RZ, 0xc0, !PT ;  /* 0x0000ffff09197812 */ /* 0x000fe400078ec0ff */
[----:B------:R-:W-:-:S02]  /*0ea0*/  SHF.R.U32.HI R20, RZ, 0xf, R20 ;  /* 0x0000000fff147819 */ /* 0x000fc40000011614 */
[----:B------:R-:W-:Y:S02]  /*0eb0*/  SHF.R.U32.HI R25, RZ, 0xf, R25 ;  /* 0x0000000fff197819 */ /* 0x000fe40000011619 */
[----:B------:R-:W-:Y:S02]  /*0ec0*/  PRMT R0, R9, 0x5410, R0 ;  /* 0x0000541009007816 */ /* 0x000fe40000000000 */
[----:B------:R-:W-:Y:S01]  /*0ed0*/  PRMT R35, R25, 0x5410, R20 ;  /* 0x0000541019237816 */ /* 0x000fe20000000014 */
[----:B------:R-:W-:-:S04]  /*0ee0*/  IMAD.HI R6, R6, 0x38e38e39, RZ ;  /* 0x38e38e3906067827 */ /* 0x000fc800078e02ff */
[----:B------:R-:W-:Y:S02]  /*0ef0*/  VIADD.16x2 R20, R32, R33 ;  /* 0x0000002120147236 */ /* 0x000fe40000000200 */
[----:B------:R-:W-:Y:S01]  /*0f00*/  VIADD.16x2 R32, R0, R35 ;  /* 0x0000002300207236 */ /* 0x000fe20000000200 */
[----:B------:R-:W-:Y:S02]  /*0f10*/  SHF.R.U32.HI R9, RZ, 0x1, R6 ;  /* 0x00000001ff097819 */ /* 0x000fe40000011606 */
[----:B------:R-:W-:Y:S02]  /*0f20*/  PRMT R22, R20, 0x7632, R22 ;  /* 0x0000763214167816 */ /* 0x000fe40000000016 */
[----:B------:R-:W-:Y:S02]  /*0f30*/  PRMT R18, R32, 0x7632, R18 ;  /* 0x0000763220127816 */ /* 0x000fe40000000012 */
[----:B------:R-:W-:Y:S01]  /*0f40*/  LEA.HI R26, R6, R9, RZ, 0x1 ;  /* 0x00000009061a7211 */ /* 0x000fe200078f08ff */
[----:B------:R-:W-:Y:S01]  /*0f50*/  FADD R9, R41, R34 ;  /* 0x0000002229097221 */ /* 0x000fe20000000000 */
[----:B------:R-:W-:-:S02]  /*0f60*/  LOP3.LUT R34, R22, 0xffff, RZ, 0xc0, !PT ;  /* 0x0000ffff16227812 */ /* 0x000fc400078ec0ff */
[----:B------:R-:W-:Y:S02]  /*0f70*/  PRMT R35, R22, 0x8880, RZ ;  /* 0x0000888016237816 */ /* 0x000fe400000000ff */
[----:B------:R-:W-:Y:S02]  /*0f80*/  PRMT R22, R18, 0x8880, RZ ;  /* 0x0000888012167816 */ /* 0x000fe400000000ff */
[C---:B------:R-:W-:Y:S02]  /*0f90*/  LOP3.LUT R33, R20.reuse, 0xffff, RZ, 0xc0, !PT ;  /* 0x0000ffff14217812 */ /* 0x040fe400078ec0ff */
[----:B------:R-:W-:Y:S02]  /*0fa0*/  PRMT R44, R20, 0x8880, RZ ;  /* 0x00008880142c7816 */ /* 0x000fe400000000ff */
[----:B------:R-:W-:Y:S02]  /*0fb0*/  PRMT R41, R32, 0x8880, RZ ;  /* 0x0000888020297816 */ /* 0x000fe400000000ff */
[----:B------:R-:W-:-:S02]  /*0fc0*/  ISETP.GE.AND P2, PT, R35, R22, PT ;  /* 0x000000162300720c */ /* 0x000fc40003f46270 */
[----:B------:R-:W-:Y:S02]  /*0fd0*/  ISETP.LT.AND P0, PT, R4, 0x4800, P1 ;  /* 0x000048000400780c */ /* 0x000fe40000f01270 */
[----:B------:R-:W-:Y:S02]  /*0fe0*/  PRMT R33, R33, 0x8880, RZ ;  /* 0x0000888021217816 */ /* 0x000fe400000000ff */
[----:B------:R-:W-:Y:S01]  /*0ff0*/  ISETP.LT.AND P2, PT, R44, R41, !P2 ;  /* 0x000000292c00720c */ /* 0x000fe20005741270 */
[----:B------:R-:W-:Y:S01]  /*1000*/  VIADD R25, R13, 0x1b ;  /* 0x0000001b0d197836 */ /* 0x000fe20000000000 */
[----:B------:R-:W-:Y:S01]  /*1010*/  PRMT R20, R34, 0x8880, RZ ;  /* 0x0000888022147816 */ /* 0x000fe200000000ff */
[----:B------:R-:W-:Y:S01]  /*1020*/  IMAD R39, R26, 0x40, R33 ;  /* 0x000000401a277824 */ /* 0x000fe200078e0221 */
[----:B------:R-:W-:Y:S01]  /*1030*/  ISETP.LT.AND P3, PT, R4, 0x4800, P2 ;  /* 0x000048000400780c */ /* 0x000fe20001761270 */
[----:B------:R-:W-:Y:S02]  /*1040*/  IMAD.MOV.U32 R6, RZ, RZ, RZ ;  /* 0x000000ffff067224 */ /* 0x000fe400078e00ff */
[----:B------:R-:W-:-:S04]  /*1050*/  IMAD.WIDE R24, R25, 0x4, R30 ;  /* 0x0000000419187825 */ /* 0x000fc800078e021e */
[----:B------:R-:W-:Y:S01]  /*1060*/  IMAD R39, R20, 0x8, R39 ;  /* 0x0000000814277824 */ /* 0x000fe200078e0227 */
[----:B------:R1:W2:Y:S03]  /*1070*/  @P0 LDG.E.EL R6, desc[UR4][R24.64] ;  /* 0x0000000418060981 */ /* 0x0002a6000c2e1900 */
[----:B-1----:R-:W-:-:S05]  /*1080*/  IMAD.WIDE R24, R39, 0x4, R30 ;  /* 0x0000000427187825 */ /* 0x002fca00078e021e */
[----:B------:R1:W3:Y:S01]  /*1090*/  @P3 LDG.E.EL R52, desc[UR4][R24.64] ;  /* 0x0000000418343981 */ /* 0x0002e2000c2e1900 */
[----:B------:R-:W-:Y:S01]  /*10a0*/  LOP3.LUT R32, R32, 0xffff, RZ, 0xc0, !PT ;  /* 0x0000ffff20207812 */ /* 0x000fe200078ec0ff */
[----:B------:R-:W-:Y:S01]  /*10b0*/  FADD R45, R37, R2 ;  /* 0x00000002252d7221 */ /* 0x000fe20000000000 */
[C---:B------:R-:W-:Y:S02]  /*10c0*/  VIADD R58, R33.reuse, 0x3 ;  /* 0x00000003213a7836 */ /* 0x040fe40000000000 */
[----:B------:R-:W-:Y:S01]  /*10d0*/  PRMT R37, R32, 0x8880, RZ ;  /* 0x0000888020257816 */ /* 0x000fe200000000ff */
[C---:B------:R-:W-:Y:S01]  /*10e0*/  VIADD R56, R33.reuse, 0x2 ;  /* 0x0000000221387836 */ /* 0x040fe20000000000 */
[----:B------:R-:W-:Y:S01]  /*10f0*/  P2R R17, PR, RZ, 0x10 ;  /* 0x00000010ff117803 */ /* 0x000fe20000000000 */
[----:B------:R-:W-:Y:S01]  /*1100*/  VIADD R54, R33, 0x1 ;  /* 0x0000000121367836 */ /* 0x000fe20000000000 */
[----:B------:R-:W-:Y:S01]  /*1110*/  P2R R36, PR, RZ, 0x20 ;  /* 0x00000020ff247803 */ /* 0x000fe20000000000 */
[----:B-1----:R-:W-:-:S02]  /*1120*/  VIADD R25, R39, 0x1 ;  /* 0x0000000127197836 */ /* 0x002fc40000000000 */
[----:B------:R-:W-:Y:S02]  /*1130*/  IMAD.MOV.U32 R51, RZ, RZ, RZ ;  /* 0x000000ffff337224 */ /* 0x000fe400078e00ff */
[----:B------:R-:W-:Y:S01]  /*1140*/  IMAD.WIDE R24, R25, 0x4, R30 ;  /* 0x0000000419187825 */ /* 0x000fe200078e021e */
[----:B---3--:R-:W-:Y:S02]  /*1150*/  SEL R52, R52, RZ, P3 ;  /* 0x000000ff34347207 */ /* 0x008fe40001800000 */
[----:B------:R-:W-:-:S04]  /*1160*/  ISETP.GE.AND P3, PT, R58, R37, PT ;  /* 0x000000253a00720c */ /* 0x000fc80003f66270 */
[----:B------:R-:W-:Y:S02]  /*1170*/  ISETP.LT.AND P4, PT, R35, R22, !P3 ;  /* 0x000000162300720c */ /* 0x000fe40005f81270 */
[----:B------:R-:W-:-:S04]  /*1180*/  ISETP.GE.AND P3, PT, R56, R37, PT ;  /* 0x000000253800720c */ /* 0x000fc80003f66270 */
[----:B------:R-:W-:Y:S02]  /*1190*/  ISETP.LT.AND P5, PT, R35, R22, !P3 ;  /* 0x000000162300720c */ /* 0x000fe40005fa1270 */
[----:B------:R-:W-:-:S04]  /*11a0*/  ISETP.GE.AND P3, PT, R54, R37, PT ;  /* 0x000000253600720c */ /* 0x000fc80003f66270 */
[----:B------:R-:W-:-:S04]  /*11b0*/  ISETP.LT.AND P6, PT, R35, R22, !P3 ;  /* 0x000000162300720c */ /* 0x000fc80005fc1270 */
[----:B------:R-:W-:-:S13]  /*11c0*/  ISETP.LT.AND P3, PT, R4, 0x4800, P6 ;  /* 0x000048000400780c */ /* 0x000fda0003761270 */
[----:B------:R-:W3:Y:S01]  /*11d0*/  @P3 LDG.E.EL R51, desc[UR4][R24.64] ;  /* 0x0000000418333981 */ /* 0x000ee2000c2e1900 */
[----:B------:R-:W-:Y:S02]  /*11e0*/  VIADD R33, R39, 0x2 ;  /* 0x0000000227217836 */ /* 0x000fe40000000000 */
[----:B------:R-:W-:Y:S01]  /*11f0*/  FADD R22, R45, R16 ;  /* 0x000000102d167221 */ /* 0x000fe20000000000 */
[----:B------:R-:W-:Y:S02]  /*1200*/  IMAD.MOV.U32 R16, RZ, RZ, RZ ;  /* 0x000000ffff107224 */ /* 0x000fe400078e00ff */
[----:B------:R-:W-:Y:S01]  /*1210*/  IMAD.WIDE R32, R33, 0x4, R30 ;  /* 0x0000000421207825 */ /* 0x000fe200078e021e */
[----:B---3--:R-:W-:Y:S02]  /*1220*/  SEL R51, R51, RZ, P3 ;  /* 0x000000ff33337207 */ /* 0x008fe40001800000 */
[----:B------:R-:W-:-:S13]  /*1230*/  ISETP.LT.AND P3, PT, R4, 0x4800, P5 ;  /* 0x000048000400780c */ /* 0x000fda0002f61270 */
[----:B------:R-:W3:Y:S01]  /*1240*/  @P3 LDG.E.EL R16, desc[UR4][R32.64] ;  /* 0x0000000420103981 */ /* 0x000ee2000c2e1900 */
[----:B------:R-:W-:-:S04]  /*1250*/  VIADD R35, R39, 0x3 ;  /* 0x0000000327237836 */ /* 0x000fc80000000000 */
[----:B------:R-:W-:Y:S01]  /*1260*/  IMAD.WIDE R24, R35, 0x4, R30 ;  /* 0x0000000423187825 */ /* 0x000fe200078e021e */
[----:B---3--:R-:W-:Y:S02]  /*1270*/  SEL R16, R16, RZ, P3 ;  /* 0x000000ff10107207 */ /* 0x008fe40001800000 */
[----:B------:R-:W-:-:S13]  /*1280*/  ISETP.LT.AND P3, PT, R4, 0x4800, P4 ;  /* 0x000048000400780c */ /* 0x000fda0002761270 */
[----:B------:R-:W3:Y:S01]  /*1290*/  @P3 LDG.E.EL R38, desc[UR4][R24.64] ;  /* 0x0000000418263981 */ /* 0x000ee2000c2e1900 */
[----:B------:R-:W-:-:S04]  /*12a0*/  LOP3.LUT R18, R18, 0xffff, RZ, 0xc0, !PT ;  /* 0x0000ffff12127812 */ /* 0x000fc800078ec0ff */
[----:B------:R-:W-:Y:S01]  /*12b0*/  PRMT R35, R18, 0x8880, RZ ;  /* 0x0000888012237816 */ /* 0x000fe200000000ff */
[----:B------:R-:W-:Y:S01]  /*12c0*/  VIADD R18, R20, 0x3 ;  /* 0x0000000314127836 */ /* 0x000fe20000000000 */
[----:B------:R-:W-:Y:S02]  /*12d0*/  P2R R2, PR, RZ, 0x20 ;  /* 0x00000020ff027803 */ /* 0x000fe40000000000 */
[----:B------:R-:W-:Y:S02]  /*12e0*/  P2R R0, PR, RZ, 0x1 ;  /* 0x00000001ff007803 */ /* 0x000fe40000000000 */
[----:B------:R-:W-:Y:S02]  /*12f0*/  P2R R43, PR, RZ, 0x40 ;  /* 0x00000040ff2b7803 */ /* 0x000fe40000000000 */
[----:B------:R-:W-:Y:S02]  /*1300*/  P2R R26, PR, RZ, 0x10 ;  /* 0x00000010ff1a7803 */ /* 0x000fe40000000000 */
[----:B---3--:R-:W-:-:S02]  /*1310*/  SEL R38, R38, RZ, P3 ;  /* 0x000000ff26267207 */ /* 0x008fc40001800000 */
[----:B------:R-:W-:Y:S01]  /*1320*/  ISETP.GE.AND P3, PT, R18, R35, PT ;  /* 0x000000231200720c */ /* 0x000fe20003f66270 */
[C---:B------:R-:W-:Y:S02]  /*1330*/  VIADD R18, R20.reuse, 0x2 ;  /* 0x0000000214127836 */ /* 0x040fe40000000000 */
[----:B------:R-:W-:-:S05]  /*1340*/  VIADD R20, R20, 0x1 ;  /* 0x0000000114147836 */ /* 0x000fca0000000000 */
[----:B------:R-:W-:-:S04]  /*1350*/  ISETP.GE.AND P5, PT, R20, R35, PT ;  /* 0x000000231400720c */ /* 0x000fc80003fa6270 */
[----:B------:R-:W-:-:S04]  /*1360*/  ISETP.LT.AND P0, PT, R44, R41, !P5 ;  /* 0x000000292c00720c */ /* 0x000fc80006f01270 */
[----:B------:R-:W-:Y:S02]  /*1370*/  ISETP.LT.AND P6, PT, R4, 0x4800, P0 ;  /* 0x000048000400780c */ /* 0x000fe400007c1270 */
[----:B------:R-:W-:Y:S01]  /*1380*/  ISETP.GE.AND P4, PT, R18, R35, PT ;  /* 0x000000231200720c */ /* 0x000fe20003f86270 */
[----:B------:R-:W-:Y:S02]  /*1390*/  VIADD R35, R39, 0x8 ;  /* 0x0000000827237836 */ /* 0x000fe40000000000 */
[----:B------:R-:W-:Y:S02]  /*13a0*/  IMAD.MOV.U32 R18, RZ, RZ, RZ ;  /* 0x000000ffff127224 */ /* 0x000fe400078e00ff */
[----:B------:R-:W-:-:S06]  /*13b0*/  IMAD.WIDE R34, R35, 0x4, R30 ;  /* 0x0000000423227825 */ /* 0x000fcc00078e021e */
[----:B------:R-:W3:Y:S01]  /*13c0*/  @P6 LDG.E.EL R18, desc[UR4][R34.64] ;  /* 0x0000000422126981 */ /* 0x000ee2000c2e1900 */
[----:B------:R-:W-:Y:S02]  /*13d0*/  P2R R25, PR, RZ, 0x1 ;  /* 0x00000001ff197803 */ /* 0x000fe40000000000 */
[----:B------:R-:W-:Y:S01]  /*13e0*/  ISETP.LT.AND P0, PT, R54, R37, !P5 ;  /* 0x000000253600720c */ /* 0x000fe20006f01270 */
[----:B------:R-:W-:Y:S02]  /*13f0*/  VIADD R33, R39, 0x9 ;  /* 0x0000000927217836 */ /* 0x000fe40000000000 */
[----:B------:R-:W-:Y:S01]  /*1400*/  FADD R45, R22, R11 ;  /* 0x0000000b162d7221 */ /* 0x000fe20000000000 */
[----:B------:R-:W-:Y:S02]  /*1410*/  IMAD.MOV.U32 R11, RZ, RZ, RZ ;  /* 0x000000ffff0b7224 */ /* 0x000fe400078e00ff */
[----:B------:R-:W-:Y:S01]  /*1420*/  IMAD.WIDE R32, R33, 0x4, R30 ;  /* 0x0000000421207825 */ /* 0x000fe200078e021e */
[----:B---3--:R-:W-:-:S02]  /*1430*/  SEL R18, R18, RZ, P6 ;  /* 0x000000ff12127207 */ /* 0x008fc40003000000 */
[----:B------:R-:W-:-:S13]  /*1440*/  ISETP.LT.AND P6, PT, R4, 0x4800, P0 ;  /* 0x000048000400780c */ /* 0x000fda00007c1270 */
[----:B------:R1:W3:Y:S01]  /*1450*/  @P6 LDG.E.EL R11, desc[UR4][R32.64] ;  /* 0x00000004200b6981 */ /* 0x0002e2000c2e1900 */
[----:B------:R-:W-:Y:S02]  /*1460*/  P2R R24, PR, RZ, 0x1 ;  /* 0x00000001ff187803 */ /* 0x000fe40000000000 */
[----:B------:R-:W-:-:S04]  /*1470*/  ISETP.LT.AND P0, PT, R56, R37, !P5 ;  /* 0x000000253800720c */ /* 0x000fc80006f01270 */
[----:B------:R-:W-:Y:S01]  /*1480*/  P2R R22, PR, RZ, 0x1 ;  /* 0x00000001ff167803 */ /* 0x000fe20000000000 */
[----:B------:R-:W-:Y:S01]  /*1490*/  FADD R50, R45, R14 ;  /* 0x0000000e2d327221 */ /* 0x000fe20000000000 */
[----:B------:R-:W-:Y:S02]  /*14a0*/  VIADD R45, R39, 0xb ;  /* 0x0000000b272d7836 */ /* 0x000fe40000000000 */
[----:B------:R-:W-:Y:S02]  /*14b0*/  IMAD.MOV.U32 R40, RZ, RZ, RZ ;  /* 0x000000ffff287224 */ /* 0x000fe400078e00ff */
[----:B-1----:R-:W-:Y:S01]  /*14c0*/  IMAD.WIDE R32, R45, 0x4, R30 ;  /* 0x000000042d207825 */ /* 0x002fe200078e021e */
[----:B---3--:R-:W-:Y:S02]  /*14d0*/  SEL R11, R11, RZ, P6 ;  /* 0x000000ff0b0b7207 */ /* 0x008fe40003000000 */
[----:B------:R-:W-:Y:S02]  /*14e0*/  ISETP.LT.AND P6, PT, R4, 0x4800, P0 ;  /* 0x000048000400780c */ /* 0x000fe400007c1270 */
[----:B------:R-:W-:-:S04]  /*14f0*/  ISETP.LT.AND P0, PT, R58, R37, !P5 ;  /* 0x000000253a00720c */ /* 0x000fc80006f01270 */
[----:B------:R-:W-:-:S13]  /*1500*/  ISETP.LT.AND P5, PT, R4, 0x4800, P0 ;  /* 0x000048000400780c */ /* 0x000fda00007a1270 */
[----:B------:R-:W3:Y:S01]  /*1510*/  @P5 LDG.E.EL R40, desc[UR4][R32.64] ;  /* 0x0000000420285981 */ /* 0x000ee2000c2e1900 */
[----:B------:R-:W-:Y:S01]  /*1520*/  VIADD R35, R39, 0xa ;  /* 0x0000000a27237836 */ /* 0x000fe20000000000 */
[----:B------:R-:W-:Y:S01]  /*1530*/  P2R R20, PR, RZ, 0x1 ;  /* 0x00000001ff147803 */ /* 0x000fe20000000000 */
[----:B------:R-:W-:Y:S01]  /*1540*/  IMAD.MOV.U32 R14, RZ, RZ, RZ ;  /* 0x000000ffff0e7224 */ /* 0x000fe200078e00ff */
[----:B------:R-:W-:Y:S01]  /*1550*/  ISETP.LT.AND P0, PT, R44, R41, !P4 ;  /* 0x000000292c00720c */ /* 0x000fe20006701270 */
[----:B------:R-:W-:-:S05]  /*1560*/  IMAD.WIDE R34, R35, 0x4, R30 ;  /* 0x0000000423227825 */ /* 0x000fca00078e021e */
[----:B------:R1:W4:Y:S01]  /*1570*/  @P6 LDG.E.EL R14, desc[UR4][R34.64] ;  /* 0x00000004220e6981 */ /* 0x000322000c2e1900 */
[----:B------:R-:W-:Y:S02]  /*1580*/  IMAD.MOV.U32 R45, RZ, RZ, RZ ;  /* 0x000000ffff2d7224 */ /* 0x000fe400078e00ff */
[----:B-1----:R-:W-:-:S04]  /*1590*/  VIADD R35, R39, 0x10 ;  /* 0x0000001027237836 */ /* 0x002fc80000000000 */
[----:B------:R-:W-:Y:S01]  /*15a0*/  IMAD.WIDE R34, R35, 0x4, R30 ;  /* 0x0000000423227825 */ /* 0x000fe200078e021e */
[----:B---3--:R-:W-:Y:S02]  /*15b0*/  SEL R40, R40, RZ, P5 ;  /* 0x000000ff28287207 */ /* 0x008fe40002800000 */
[----:B------:R-:W-:-:S13]  /*15c0*/  ISETP.LT.AND P5, PT, R4, 0x4800, P0 ;  /* 0x000048000400780c */ /* 0x000fda00007a1270 */
[----:B------:R-:W3:Y:S01]  /*15d0*/  @P5 LDG.E.EL R45, desc[UR4][R34.64] ;  /* 0x00000004222d5981 */ /* 0x000ee2000c2e1900 */
[----:B----4-:R-:W-:Y:S02]  /*15e0*/  SEL R14, R14, RZ, P6 ;  /* 0x000000ff0e0e7207 */ /* 0x010fe40003000000 */
[----:B------:R-:W-:Y:S02]  /*15f0*/  ISETP.LT.AND P6, PT, R44, R41, !P3 ;  /* 0x000000292c00720c */ /* 0x000fe40005fc1270 */
[----:B------:R-:W-:Y:S02]  /*1600*/  P2R R44, PR, RZ, 0x1 ;  /* 0x00000001ff2c7803 */ /* 0x000fe40000000000 */
[----:B------:R-:W-:Y:S01]  /*1610*/  ISETP.LT.AND P0, PT, R54, R37, !P4 ;  /* 0x000000253600720c */ /* 0x000fe20006701270 */
[----:B------:R-:W-:Y:S02]  /*1620*/  VIADD R33, R39, 0x11 ;  /* 0x0000001127217836 */ /* 0x000fe40000000000 */
[----:B------:R-:W-:Y:S01]  /*1630*/  FADD R47, R50, R47 ;  /* 0x0000002f322f7221 */ /* 0x000fe20000000000 */
[----:B------:R-:W-:-:S02]  /*1640*/  IMAD.MOV.U32 R50, RZ, RZ, RZ ;  /* 0x000000ffff327224 */ /* 0x000fc400078e00ff */
[----:B------:R-:W-:Y:S01]  /*1650*/  IMAD.WIDE R32, R33, 0x4, R30 ;  /* 0x0000000421207825 */ /* 0x000fe200078e021e */
[----:B---3--:R-:W-:Y:S02]  /*1660*/  SEL R45, R45, RZ, P5 ;  /* 0x000000ff2d2d7207 */ /* 0x008fe40002800000 */
[----:B------:R-:W-:-:S13]  /*1670*/  ISETP.LT.AND P5, PT, R4, 0x4800, P0 ;  /* 0x000048000400780c */ /* 0x000fda00007a1270 */
[----:B------:R-:W3:Y:S01]  /*1680*/  @P5 LDG.E.EL R50, desc[UR4][R32.64] ;  /* 0x0000000420325981 */ /* 0x000ee2000c2e1900 */
[----:B------:R-:W-:Y:S02]  /*1690*/  P2R R49, PR, RZ, 0x1 ;  /* 0x00000001ff317803 */ /* 0x000fe40000000000 */
[----:B------:R-:W-:Y:S01]  /*16a0*/  ISETP.LT.AND P0, PT, R56, R37, !P4 ;  /* 0x000000253800720c */ /* 0x000fe20006701270 */
[----:B------:R-:W-:-:S04]  /*16b0*/  VIADD R35, R39, 0x12 ;  /* 0x0000001227237836 */ /* 0x000fc80000000000 */
[----:B------:R-:W-:Y:S01]  /*16c0*/  IMAD.WIDE R34, R35, 0x4, R30 ;  /* 0x0000000423227825 */ /* 0x000fe200078e021e */
[----:B---3--:R-:W-:Y:S02]  /*16d0*/  SEL R50, R50, RZ, P5 ;  /* 0x000000ff32327207 */ /* 0x008fe40002800000 */
[----:B------:R-:W-:-:S13]  /*16e0*/  ISETP.LT.AND P5, PT, R4, 0x4800, P0 ;  /* 0x000048000400780c */ /* 0x000fda00007a1270 */
[----:B------:R1:W3:Y:S01]  /*16f0*/  @P5 LDG.E.EL R53, desc[UR4][R34.64] ;  /* 0x0000000422355981 */ /* 0x0002e2000c2e1900 */
[----:B------:R-:W-:Y:S01]  /*1700*/  FADD R51, R52, R51 ;  /* 0x0000003334337221 */ /* 0x000fe20000000000 */
[----:B------:R-:W-:Y:S02]  /*1710*/  P2R R52, PR, RZ, 0x1 ;  /* 0x00000001ff347803 */ /* 0x000fe40000000000 */
[----:B------:R-:W-:Y:S02]  /*1720*/  P2R R13, PR, RZ, 0x2 ;  /* 0x00000002ff0d7803 */ /* 0x000fe40000000000 */
[-C--:B------:R-:W-:Y:S02]  /*1730*/  ISETP.LT.AND P0, PT, R54, R37.reuse, !P3 ;  /* 0x000000253600720c */ /* 0x080fe40005f01270 */
[----:B------:R-:W-:Y:S02]  /*1740*/  ISETP.LT.AND P1, PT, R58, R37, !P4 ;  /* 0x000000253a00720c */ /* 0x000fe40006721270 */
[----:B-1----:R-:W-:-:S02]  /*1750*/  P2R R34, PR, RZ, 0x1 ;  /* 0x00000001ff227803 */ /* 0x002fc40000000000 */
[----:B------:R-:W-:Y:S01]  /*1760*/  ISETP.LT.AND P0, PT, R4, 0x4800, P1 ;  /* 0x000048000400780c */ /* 0x000fe20000f01270 */
[----:B------:R-:W-:Y:S02]  /*1770*/  VIADD R33, R39, 0x13 ;  /* 0x0000001327217836 */ /* 0x000fe40000000000 */
[----:B------:R-:W-:Y:S02]  /*1780*/  IMAD.MOV.U32 R55, RZ, RZ, RZ ;  /* 0x000000ffff377224 */ /* 0x000fe400078e00ff */
[----:B------:R-:W-:Y:S01]  /*1790*/  IMAD.WIDE R32, R33, 0x4, R30 ;  /* 0x0000000421207825 */ /* 0x000fe200078e021e */
[----:B------:R-:W-:-:S03]  /*17a0*/  P2R R59, PR, RZ, 0x1 ;  /* 0x00000001ff3b7803 */ /* 0x000fc60000000000 */
[----:B------:R-:W-:-:S04]  /*17b0*/  VIADD R35, R39, 0x18 ;  /* 0x0000001827237836 */ /* 0x000fc80000000000 */
[----:B------:R1:W4:Y:S01]  /*17c0*/  @P0 LDG.E.EL R55, desc[UR4][R32.64] ;  /* 0x0000000420370981 */ /* 0x000322000c2e1900 */
[----:B------:R-:W-:Y:S01]  /*17d0*/  ISETP.NE.AND P0, PT, R34, RZ, PT ;  /* 0x000000ff2200720c */ /* 0x000fe20003f05270 */
[----:B------:R-:W-:Y:S01]  /*17e0*/  IMAD.MOV.U32 R57, RZ, RZ, RZ ;  /* 0x000000ffff397224 */ /* 0x000fe200078e00ff */
[----:B------:R-:W-:Y:S02]  /*17f0*/  FSEL R54, RZ, 1, !P2 ;  /* 0x3f800000ff367808 */ /* 0x000fe40005000000 */
[----:B------:R-:W-:Y:S01]  /*1800*/  ISETP.LT.AND P4, PT, R4, 0x4800, P0 ;  /* 0x000048000400780c */ /* 0x000fe20000781270 */
[--C-:B------:R-:W-:Y:S01]  /*1810*/  IMAD.WIDE R34, R35, 0x4, R30.reuse ;  /* 0x0000000423227825 */ /* 0x100fe200078e021e */
[-C--:B------:R-:W-:Y:S02]  /*1820*/  ISETP.LT.AND P2, PT, R56, R37.reuse, !P3 ;  /* 0x000000253800720c */ /* 0x080fe40005f41270 */
[----:B------:R-:W-:Y:S01]  /*1830*/  ISETP.LT.AND P3, PT, R58, R37, !P3 ;  /* 0x000000253a00720c */ /* 0x000fe20005f61270 */
[----:B------:R-:W-:Y:S01]  /*1840*/  VIADD R37, R39, 0x19 ;  /* 0x0000001927257836 */ /* 0x000fe20000000000 */
[----:B------:R-:W-:Y:S01]  /*1850*/  P2R R56, PR, RZ, 0x2 ;  /* 0x00000002ff387803 */ /* 0x000fe20000000000 */
[----:B------:R-:W-:Y:S01]  /*1860*/  IMAD.MOV.U32 R60, RZ, RZ, RZ ;  /* 0x000000ffff3c7224 */ /* 0x000fe200078e00ff */
[----:B------:R-:W-:Y:S01]  /*1870*/  ISETP.NE.AND P1, PT, R36, RZ, PT ;  /* 0x000000ff2400720c */ /* 0x000fe20003f25270 */
[----:B------:R-:W-:Y:S01]  /*1880*/  IMAD.WIDE R36, R37, 0x4, R30 ;  /* 0x0000000425247825 */ /* 0x000fe200078e021e */
[----:B------:R-:W-:-:S03]  /*1890*/  P2R R41, PR, RZ, 0x40 ;  /* 0x00000040ff297803 */ /* 0x000fc60000000000 */
[C---:B-1----:R-:W-:Y:S01]  /*18a0*/  VIADD R33, R39.reuse, 0x1a ;  /* 0x0000001a27217836 */ /* 0x042fe20000000000 */
[----:B------:R1:W5:Y:S01]  /*18b0*/  @P4 LDG.E.EL R60, desc[UR4][R36.64] ;  /* 0x00000004243c4981 */ /* 0x000362000c2e1900 */
[----:B------:R-:W-:Y:S02]  /*18c0*/  VIADD R39, R39, 0x1b ;  /* 0x0000001b27277836 */ /* 0x000fe40000000000 */
[--C-:B------:R-:W-:Y:S01]  /*18d0*/  IMAD.WIDE R32, R33, 0x4, R30.reuse ;  /* 0x0000000421207825 */ /* 0x100fe200078e021e */
[----:B-1----:R-:W-:Y:S02]  /*18e0*/  P2R R36, PR, RZ, 0x10 ;  /* 0x00000010ff247803 */ /* 0x002fe40000000000 */
[----:B------:R-:W-:Y:S01]  /*18f0*/  ISETP.NE.AND P4, PT, R46, RZ, PT ;  /* 0x000000ff2e00720c */ /* 0x000fe20003f85270 */
[----:B------:R-:W-:Y:S02]  /*1900*/  IMAD.MOV.U32 R46, RZ, RZ, RZ ;  /* 0x000000ffff2e7224 */ /* 0x000fe400078e00ff */
[----:B------:R-:W-:-:S04]  /*1910*/  IMAD.WIDE R30, R39, 0x4, R30 ;  /* 0x00000004271e7825 */ /* 0x000fc800078e021e */
[----:B------:R-:W-:Y:S01]  /*1920*/  FADD R51, R51, R16 ;  /* 0x0000001033337221 */ /* 0x000fe20000000000 */
[----:B------:R-:W-:-:S03]  /*1930*/  P2R R37, PR, RZ, 0x4 ;  /* 0x00000004ff257803 */ /* 0x000fc60000000000 */
[----:B------:R-:W-:Y:S01]  /*1940*/  FADD R51, R51, R38 ;  /* 0x0000002633337221 */ /* 0x000fe20000000000 */
[----:B---3--:R-:W-:Y:S02]  /*1950*/  SEL R53, R53, RZ, P5 ;  /* 0x000000ff35357207 */ /* 0x008fe40002800000 */
[----:B------:R-:W-:-:S04]  /*1960*/  ISETP.LT.AND P5, PT, R4, 0x4800, P6 ;  /* 0x000048000400780c */ /* 0x000fc800037a1270 */
[----:B------:R-:W-:Y:S02]  /*1970*/  P2R R58, PR, RZ, 0x20 ;  /* 0x00000020ff3a7803 */ /* 0x000fe40000000000 */
[----:B------:R-:W-:-:S07]  /*1980*/  ISETP.LT.AND P6, PT, R4, 0x4800, P3 ;  /* 0x000048000400780c */ /* 0x000fce0001fc1270 */
[----:B------:R1:W3:Y:S01]  /*1990*/  @P5 LDG.E.EL R57, desc[UR4][R34.64] ;  /* 0x0000000422395981 */ /* 0x0002e2000c2e1900 */
[----:B------:R-:W-:Y:S01]  /*19a0*/  ISETP.LT.AND P5, PT, R4, 0x4800, P2 ;  /* 0x000048000400780c */ /* 0x000fe200017a1270 */
[----:B-1----:R-:W-:-:S12]  /*19b0*/  IMAD.MOV.U32 R35, RZ, RZ, RZ ;  /* 0x000000ffff237224 */ /* 0x002fd800078e00ff */
[----:B------:R-:W3:Y:S04]  /*19c0*/  @P5 LDG.E.EL R46, desc[UR4][R32.64] ;  /* 0x00000004202e5981 */ /* 0x000ee8000c2e1900 */
[----:B------:R1:W3:Y:S02]  /*19d0*/  @P6 LDG.E.EL R35, desc[UR4][R30.64] ;  /* 0x000000041e236981 */ /* 0x0002e4000c2e1900 */
[----:B01----:R-:W-:Y:S02]  /*19e0*/  P2R R30, PR, RZ, 0x40 ;  /* 0x00000040ff1e7803 */ /* 0x003fe40000000000 */
[----:B------:R-:W-:-:S04]  /*19f0*/  ISETP.NE.AND P6, PT, R3, RZ, PT ;  /* 0x000000ff0300720c */ /* 0x000fc80003fc5270 */
[----:B------:R-:W-:Y:S02]  /*1a00*/  P2R R31, PR, RZ, 0x40 ;  /* 0x00000040ff1f7803 */ /* 0x000fe40000000000 */
        /* <DEDUP_REMOVED lines=10> */
[----:B------:R-:W-:Y:S02]  /*1ab0*/  ISETP.NE.AND P6, PT, R21, RZ, PT ;  /* 0x000000ff1500720c */ /* 0x000fe40003fc5270 */
[----:B------:R-:W-:Y:S02]  /*1ac0*/  P2R R34, PR, RZ, 0x1 ;  /* 0x00000001ff227803 */ /* 0x000fe40000000000 */
[----:B------:R-:W-:Y:S02]  /*1ad0*/  P2R R21, PR, RZ, 0x40 ;  /* 0x00000040ff157803 */ /* 0x000fe40000000000 */
[----:B------:R-:W-:Y:S02]  /*1ae0*/  ISETP.NE.AND P0, PT, R48, RZ, PT ;  /* 0x000000ff3000720c */ /* 0x000fe40003f05270 */
[----:B------:R-:W-:-:S02]  /*1af0*/  ISETP.NE.AND P6, PT, R25, RZ, PT ;  /* 0x000000ff1900720c */ /* 0x000fc40003fc5270 */
[----:B------:R-:W-:Y:S02]  /*1b00*/  P2R R32, PR, RZ, 0x20 ;  /* 0x00000020ff207803 */ /* 0x000fe40000000000 */
[----:B------:R-:W-:Y:S02]  /*1b10*/  ISETP.NE.AND P5, PT, R42, RZ, PT ;  /* 0x000000ff2a00720c */ /* 0x000fe40003fa5270 */
[----:B------:R-:W-:Y:S02]  /*1b20*/  FSEL R42, RZ, 1, !P0 ;  /* 0x3f800000ff2a7808 */ /* 0x000fe40004000000 */
[----:B------:R-:W-:Y:S02]  /*1b30*/  P2R R25, PR, RZ, 0x40 ;  /* 0x00000040ff197803 */ /* 0x000fe40000000000 */
[----:B------:R-:W-:Y:S02]  /*1b40*/  ISETP.NE.AND P6, PT, R23, RZ, PT ;  /* 0x000000ff1700720c */ /* 0x000fe40003fc5270 */
[----:B------:R-:W-:Y:S01]  /*1b50*/  ISETP.NE.AND P0, PT, R2, RZ, PT ;  /* 0x000000ff0200720c */ /* 0x000fe20003f05270 */
[----:B------:R-:W-:Y:S01]  /*1b60*/  FADD R9, R9, R42 ;  /* 0x0000002a09097221 */ /* 0x000fe20000000000 */
[----:B------:R-:W-:-:S02]  /*1b70*/  FSEL R2, RZ, 1, !P5 ;  /* 0x3f800000ff027808 */ /* 0x000fc40006800000 */
[----:B------:R-:W-:Y:S02]  /*1b80*/  P2R R23, PR, RZ, 0x40 ;  /* 0x00000040ff177803 */ /* 0x000fe40000000000 */
[----:B------:R-:W-:Y:S02]  /*1b90*/  ISETP.NE.AND P6, PT, R26, RZ, PT ;  /* 0x000000ff1a00720c */ /* 0x000fe40003fc5270 */
[----:B------:R-:W-:Y:S01]  /*1ba0*/  ISETP.NE.AND P5, PT, R15, RZ, PT ;  /* 0x000000ff0f00720c */ /* 0x000fe20003fa5270 */
[----:B------:R-:W-:Y:S01]  /*1bb0*/  FADD R15, R9, R2 ;  /* 0x00000002090f7221 */ /* 0x000fe20000000000 */
[----:B------:R-:W-:Y:S02]  /*1bc0*/  FSEL R9, RZ, 1, !P6 ;  /* 0x3f800000ff097808 */ /* 0x000fe40007000000 */
[----:B------:R-:W-:Y:S02]  /*1bd0*/  ISETP.NE.AND P6, PT, R23, RZ, PT ;  /* 0x000000ff1700720c */ /* 0x000fe40003fc5270 */
[----:B------:R-:W-:-:S02]  /*1be0*/  ISETP.NE.AND P2, PT, R43, RZ, PT ;  /* 0x000000ff2b00720c */ /* 0x000fc40003f45270 */
[----:B------:R-:W-:Y:S02]  /*1bf0*/  FSEL R23, RZ, 1, !P6 ;  /* 0x3f800000ff177808 */ /* 0x000fe40007000000 */
[----:B------:R-:W-:Y:S01]  /*1c00*/  ISETP.NE.AND P6, PT, R25, RZ, PT ;  /* 0x000000ff1900720c */ /* 0x000fe20003fc5270 */
[----:B------:R-:W-:Y:S01]  /*1c10*/  FADD R18, R51, R18 ;  /* 0x0000001233127221 */ /* 0x000fe20000000000 */
[----:B------:R-:W-:Y:S02]  /*1c20*/  FSEL R16, RZ, 1, !P1 ;  /* 0x3f800000ff107808 */ /* 0x000fe40004800000 */
[----:B------:R-:W-:Y:S02]  /*1c30*/  ISETP.NE.AND P1, PT, R27, RZ, PT ;  /* 0x000000ff1b00720c */ /* 0x000fe40003f25270 */
[----:B------:R-:W-:Y:S02]  /*1c40*/  FSEL R2, RZ, 1, !P6 ;  /* 0x3f800000ff027808 */ /* 0x000fe40007000000 */
[----:B------:R-:W-:-:S02]  /*1c50*/  FSEL R27, RZ, 1, !P2 ;  /* 0x3f800000ff1b7808 */ /* 0x000fc40005000000 */
[----:B------:R-:W-:Y:S01]  /*1c60*/  ISETP.NE.AND P6, PT, R21, RZ, PT ;  /* 0x000000ff1500720c */ /* 0x000fe20003fc5270 */
[----:B------:R-:W-:Y:S01]  /*1c70*/  FADD R11, R18, R11 ;  /* 0x0000000b120b7221 */ /* 0x000fe20000000000 */
[----:B------:R-:W-:Y:S01]  /*1c80*/  FSEL R3, RZ, 1, !P4 ;  /* 0x3f800000ff037808 */ /* 0x000fe20006000000 */
[----:B------:R-:W-:Y:S01]  /*1c90*/  FADD R16, R15, R16 ;  /* 0x000000100f107221 */ /* 0x000fe20000000000 */
[----:B------:R-:W-:Y:S01]  /*1ca0*/  FSEL R18, RZ, 1, !P0 ;  /* 0x3f800000ff127808 */ /* 0x000fe20004000000 */
[----:B------:R-:W-:Y:S01]  /*1cb0*/  FADD R27, R54, R27 ;  /* 0x0000001b361b7221 */ /* 0x000fe20000000000 */
[----:B------:R-:W-:Y:S02]  /*1cc0*/  FSEL R15, RZ, 1, !P6 ;  /* 0x3f800000ff0f7808 */ /* 0x000fe40007000000 */
[----:B------:R-:W-:Y:S01]  /*1cd0*/  ISETP.NE.AND P6, PT, R24, RZ, PT ;  /* 0x000000ff1800720c */ /* 0x000fe20003fc5270 */
[----:B------:R-:W-:Y:S01]  /*1ce0*/  FADD R16, R16, R3 ;  /* 0x0000000310107221 */ /* 0x000fe20000000000 */
[----:B------:R-:W-:-:S02]  /*1cf0*/  FADD R18, R27, R18 ;  /* 0x000000121b127221 */ /* 0x000fc40000000000 */
[----:B------:R-:W-:Y:S02]  /*1d00*/  FSEL R3, RZ, 1, !P6 ;  /* 0x3f800000ff037808 */ /* 0x000fe40007000000 */
[----:B------:R-:W-:Y:S01]  /*1d10*/  ISETP.NE.AND P6, PT, R19, RZ, PT ;  /* 0x000000ff1300720c */ /* 0x000fe20003fc5270 */
[----:B------:R-:W-:Y:S01]  /*1d20*/  FADD R9, R18, R9 ;  /* 0x0000000912097221 */ /* 0x000fe20000000000 */
[----:B------:R-:W-:Y:S02]  /*1d30*/  ISETP.NE.AND P4, PT, R29, RZ, PT ;  /* 0x000000ff1d00720c */ /* 0x000fe40003f85270 */
[----:B------:R-:W-:Y:S02]  /*1d40*/  FSEL R18, RZ, 1, !P6 ;  /* 0x3f800000ff127808 */ /* 0x000fe40007000000 */
[----:B------:R-:W-:Y:S02]  /*1d50*/  ISETP.NE.AND P6, PT, R22, RZ, PT ;  /* 0x000000ff1600720c */ /* 0x000fe40003fc5270 */
[----:B------:R-:W-:Y:S01]  /*1d60*/  FSEL R29, RZ, 1, !P1 ;  /* 0x3f800000ff1d7808 */ /* 0x000fe20004800000 */
[----:B------:R-:W-:Y:S01]  /*1d70*/  FADD R2, R9, R2 ;  /* 0x0000000209027221 */ /* 0x000fe20000000000 */
[----:B------:R-:W-:-:S02]  /*1d80*/  FSEL R9, RZ, 1, !P6 ;  /* 0x3f800000ff097808 */ /* 0x000fc40007000000 */
[----:B------:R-:W-:Y:S01]  /*1d90*/  ISETP.NE.AND P6, PT, R17, RZ, PT ;  /* 0x000000ff1100720c */ /* 0x000fe20003fc5270 */
[----:B------:R-:W-:Y:S01]  /*1da0*/  FADD R16, R16, R29 ;  /* 0x0000001d10107221 */ /* 0x000fe20000000000 */
[----:B------:R-:W-:Y:S02]  /*1db0*/  FADD R2, R2, R3 ;  /* 0x0000000302027221 */ /* 0x000fe40000000000 */
[----:B------:R-:W-:Y:S01]  /*1dc0*/  FSEL R22, RZ, 1, !P6 ;  /* 0x3f800000ff167808 */ /* 0x000fe20007000000 */
[----:B------:R-:W-:Y:S01]  /*1dd0*/  FADD R16, R16, R23 ;  /* 0x0000001710107221 */ /* 0x000fe20000000000 */
[----:B------:R-:W-:Y:S02]  /*1de0*/  ISETP.NE.AND P6, PT, R20, RZ, PT ;  /* 0x000000ff1400720c */ /* 0x000fe40003fc5270 */
[----:B------:R-:W-:Y:S01]  /*1df0*/  P2R R33, PR, RZ, 0x8 ;  /* 0x00000008ff217803 */ /* 0x000fe20000000000 */
[----:B------:R-:W-:Y:S01]  /*1e00*/  FADD R15, R16, R15 ;  /* 0x0000000f100f7221 */ /* 0x000fe20000000000 */
[----:B------:R-:W-:Y:S01]  /*1e10*/  ISETP.NE.AND P3, PT, R44, RZ, PT ;  /* 0x000000ff2c00720c */ /* 0x000fe20003f65270 */
[----:B------:R-:W-:Y:S01]  /*1e20*/  FADD R2, R2, R9 ;  /* 0x0000000902027221 */ /* 0x000fe20000000000 */
[----:B------:R-:W-:Y:S01]  /*1e30*/  FSEL R3, RZ, 1, !P6 ;  /* 0x3f800000ff037808 */ /* 0x000fe20007000000 */
[----:B------:R-:W-:Y:S01]  /*1e40*/  FADD R15, R15, R18 ;  /* 0x000000120f0f7221 */ /* 0x000fe20000000000 */
[----:B------:R-:W-:-:S02]  /*1e50*/  ISETP.NE.AND P2, PT, R49, RZ, PT ;  /* 0x000000ff3100720c */ /* 0x000fc40003f45270 */
[----:B------:R-:W-:Y:S01]  /*1e60*/  FSEL R9, RZ, 1, !P3 ;  /* 0x3f800000ff097808 */ /* 0x000fe20005800000 */
[----:B------:R-:W-:Y:S01]  /*1e70*/  FADD R2, R2, R3 ;  /* 0x0000000302027221 */ /* 0x000fe20000000000 */
[----:B------:R-:W-:Y:S01]  /*1e80*/  ISETP.NE.AND P1, PT, R28, RZ, PT ;  /* 0x000000ff1c00720c */ /* 0x000fe20003f25270 */
[----:B------:R-:W-:Y:S01]  /*1e90*/  FADD R15, R15, R22 ;  /* 0x000000160f0f7221 */ /* 0x000fe20000000000 */
[----:B------:R-:W-:Y:S01]  /*1ea0*/  FSEL R3, RZ, 1, !P2 ;  /* 0x3f800000ff037808 */ /* 0x000fe20005000000 */
[----:B------:R-:W-:Y:S01]  /*1eb0*/  FADD R2, R2, R9 ;  /* 0x0000000902027221 */ /* 0x000fe20000000000 */
[----:B------:R-:W-:Y:S02]  /*1ec0*/  ISETP.NE.AND P6, PT, R31, RZ, PT ;  /* 0x000000ff1f00720c */ /* 0x000fe40003fc5270 */
[----:B------:R-:W-:Y:S02]  /*1ed0*/  FSEL R22, RZ, 1, !P1 ;  /* 0x3f800000ff167808 */ /* 0x000fe40004800000 */
[----:B------:R-:W-:Y:S01]  /*1ee0*/  ISETP.NE.AND P1, PT, R56, RZ, PT ;  /* 0x000000ff3800720c */ /* 0x000fe20003f25270 */
[----:B------:R-:W-:Y:S01]  /*1ef0*/  FADD R2, R2, R3 ;  /* 0x0000000302027221 */ /* 0x000fe20000000000 */
[----:B------:R-:W-:-:S02]  /*1f00*/  ISETP.NE.AND P0, PT, R52, RZ, PT ;  /* 0x000000ff3400720c */ /* 0x000fc40003f05270 */
[----:B------:R-:W-:Y:S02]  /*1f10*/  FSEL R20, RZ, 1, !P6 ;  /* 0x3f800000ff147808 */ /* 0x000fe40007000000 */
[----:B------:R-:W-:Y:S02]  /*1f20*/  FSEL R3, RZ, 1, !P1 ;  /* 0x3f800000ff037808 */ /* 0x000fe40004800000 */
[----:B------:R-:W-:Y:S02]  /*1f30*/  ISETP.NE.AND P1, PT, R13, RZ, PT ;  /* 0x000000ff0d00720c */ /* 0x000fe40003f25270 */
[----:B------:R-:W-:Y:S01]  /*1f40*/  FSEL R9, RZ, 1, !P0 ;  /* 0x3f800000ff097808 */ /* 0x000fe20004000000 */
[----:B------:R-:W-:Y:S01]  /*1f50*/  FADD R15, R15, R20 ;  /* 0x000000140f0f7221 */ /* 0x000fe20000000000 */
[----:B------:R-:W-:Y:S02]  /*1f60*/  FSEL R20, RZ, 1, !P1 ;  /* 0x3f800000ff147808 */ /* 0x000fe40004800000 */
[----:B------:R-:W-:Y:S01]  /*1f70*/  ISETP.NE.AND P1, PT, R41, RZ, PT ;  /* 0x000000ff2900720c */ /* 0x000fe20003f25270 */
[----:B------:R-:W-:Y:S01]  /*1f80*/  FADD R2, R2, R9 ;  /* 0x0000000902027221 */ /* 0x000fe20000000000 */
[----:B------:R-:W-:-:S02]  /*1f90*/  FSEL R16, RZ, 1, !P5 ;  /* 0x3f800000ff107808 */ /* 0x000fc40006800000 */
[----:B------:R-:W-:Y:S01]  /*1fa0*/  ISETP.NE.AND P0, PT, R34, RZ, PT ;  /* 0x000000ff2200720c */ /* 0x000fe20003f05270 */
[----:B------:R-:W-:Y:S01]  /*1fb0*/  FADD R2, R2, R3 ;  /* 0x0000000302027221 */ /* 0x000fe20000000000 */
[----:B------:R-:W-:Y:S01]  /*1fc0*/  FSEL R9, RZ, 1, !P1 ;  /* 0x3f800000ff097808 */ /* 0x000fe20004800000 */
[----:B------:R-:W-:Y:S01]  /*1fd0*/  FADD R15, R15, R16 ;  /* 0x000000100f0f7221 */ /* 0x000fe20000000000 */
[----:B------:R-:W-:Y:S02]  /*1fe0*/  FSEL R18, RZ, 1, !P4 ;  /* 0x3f800000ff127808 */ /* 0x000fe40006000000 */
[----:B------:R-:W-:Y:S01]  /*1ff0*/  ISETP.NE.AND P2, PT, R37, RZ, PT ;  /* 0x000000ff2500720c */ /* 0x000fe20003f45270 */
[----:B------:R-:W-:Y:S01]  /*2000*/  FADD R2, R2, R9 ;  /* 0x0000000902027221 */ /* 0x000fe20000000000 */
[----:B------:R-:W-:Y:S01]  /*2010*/  FSEL R3, RZ, 1, !P0 ;  /* 0x3f800000ff037808 */ /* 0x000fe20004000000 */
[----:B------:R-:W-:Y:S01]  /*2020*/  FADD R15, R15, R18 ;  /* 0x000000120f0f7221 */ /* 0x000fe20000000000 */
[----:B------:R-:W-:-:S02]  /*2030*/  ISETP.NE.AND P3, PT, R33, RZ, PT ;  /* 0x000000ff2100720c */ /* 0x000fc40003f65270 */
[----:B------:R-:W-:Y:S01]  /*2040*/  FSEL R13, RZ, 1, !P2 ;  /* 0x3f800000ff0d7808 */ /* 0x000fe20005000000 */
[----:B------:R-:W-:Y:S01]  /*2050*/  FADD R2, R2, R3 ;  /* 0x0000000302027221 */ /* 0x000fe20000000000 */
[----:B------:R-:W-:Y:S01]  /*2060*/  FADD R11, R11, R14 ;  /* 0x0000000e0b0b7221 */ /* 0x000fe20000000000 */
[----:B------:R-:W-:Y:S01]  /*2070*/  FADD R15, R15, R22 ;  /* 0x000000160f0f7221 */ /* 0x000fe20000000000 */
[----:B------:R-:W-:Y:S01]  /*2080*/  FSEL R3, RZ, 1, !P3 ;  /* 0x3f800000ff037808 */ /* 0x000fe20005800000 */
[----:B------:R-:W-:Y:S01]  /*2090*/  FADD R2, R2, R13 ;  /* 0x0000000d02027221 */ /* 0x000fe20000000000 */
[----:B------:R-:W-:Y:S01]  /*20a0*/  FADD R40, R11, R40 ;  /* 0x000000280b287221 */ /* 0x000fe20000000000 */
[----:B------:R-:W-:Y:S02]  /*20b0*/  FADD R15, R15, R20 ;  /* 0x000000140f0f7221 */ /* 0x000fe40000000000 */
[----:B------:R-:W-:Y:S01]  /*20c0*/  FADD R9, R2, R3 ;  /* 0x0000000302097221 */ /* 0x000fe20000000000 */
[----:B------:R-:W-:Y:S01]  /*20d0*/  FADD R45, R40, R45 ;  /* 0x0000002d282d7221 */ /* 0x000fe20000000000 */
[----:B------:R-:W-:Y:S01]  /*20e0*/  ISETP.NE.AND P0, PT, R59, RZ, PT ;  /* 0x000000ff3b00720c */ /* 0x000fe20003f05270 */
[----:B------:R-:W-:Y:S01]  /*20f0*/  FADD R12, R47, R12 ;  /* 0x0000000c2f0c7221 */ /* 0x000fe20000000000 */
[----:B------:R-:W-:Y:S01]  /*2100*/  FSETP.GEU.AND P1, PT, R15, 1.175494350822287508e-38, PT ;  /* 0x008000000f00780b */ /* 0x000fe20003f2e000 */
[----:B------:R-:W-:Y:S01]  /*2110*/  FADD R50, R45, R50 ;  /* 0x000000322d327221 */ /* 0x000fe20000000000 */
[----:B------:R-:W-:Y:S01]  /*2120*/  FSETP.GEU.AND P2, PT, R9, 1.175494350822287508e-38, PT ;  /* 0x008000000900780b */ /* 0x000fe20003f4e000 */
[----:B------:R-:W0:Y:S01]  /*2130*/  LDC.64 R2, c[0x0][0x218] ;  /* 0x00008600ff027b82 */ /* 0x000e220000000a00 */
[----:B------:R-:W-:Y:S01]  /*2140*/  ISETP.NE.AND P3, PT, R58, RZ, PT ;  /* 0x000000ff3a00720c */ /* 0x000fe20003f65270 */
[----:B------:R-:W-:Y:S01]  /*2150*/  FADD R50, R50, R53 ;  /* 0x0000003532327221 */ /* 0x000fe20000000000 */
[----:B----4-:R-:W-:Y:S01]  /*2160*/  SEL R55, R55, RZ, P0 ;  /* 0x000000ff37377207 */ /* 0x010fe20000000000 */
[----:B------:R-:W-:Y:S01]  /*2170*/  FADD R5, R12, R5 ;  /* 0x000000050c057221 */ /* 0x000fe20000000000 */
[----:B------:R-:W-:-:S03]  /*2180*/  ISETP.NE.AND P4, PT, R36, RZ, PT ;  /* 0x000000ff2400720c */ /* 0x000fc60003f85270 */
[----:B------:R-:W-:Y:S01]  /*2190*/  FADD R50, R50, R55 ;  /* 0x0000003732327221 */ /* 0x000fe20000000000 */
[----:B------:R-:W-:Y:S01]  /*21a0*/  ISETP.NE.AND P5, PT, R32, RZ, PT ;  /* 0x000000ff2000720c */ /* 0x000fe20003fa5270 */
[----:B------:R-:W-:Y:S01]  /*21b0*/  @!P1 FMUL R15, R15, 16777216 ;  /* 0x4b8000000f0f9820 */ /* 0x000fe20000400000 */
[----:B-----5:R-:W-:Y:S01]  /*21c0*/  SEL R60, R60, RZ, P4 ;  /* 0x000000ff3c3c7207 */ /* 0x020fe20002000000 */
[----:B------:R-:W-:Y:S01]  /*21d0*/  FADD R5, R5, R10 ;  /* 0x0000000a05057221 */ /* 0x000fe20000000000 */
[----:B------:R-:W-:Y:S01]  /*21e0*/  ISETP.NE.AND P0, PT, R0, RZ, PT ;  /* 0x000000ff0000720c */ /* 0x000fe20003f05270 */
[----:B------:R-:W-:Y:S01]  /*21f0*/  @!P2 FMUL R9, R9, 16777216 ;  /* 0x4b8000000909a820 */ /* 0x000fe20000400000 */
[----:B------:R-:W-:Y:S01]  /*2200*/  ISETP.NE.AND P6, PT, R30, RZ, PT ;  /* 0x000000ff1e00720c */ /* 0x000fe20003fc5270 */
[----:B------:R-:W-:Y:S01]  /*2210*/  FADD R8, R5, R8 ;  /* 0x0000000805087221 */ /* 0x000fe20000000000 */
[----:B--2---:R-:W-:Y:S01]  /*2220*/  SEL R0, R6, RZ, P0 ;  /* 0x000000ff06007207 */ /* 0x004fe20000000000 */
[----:B------:R-:W1:Y:S01]  /*2230*/  MUFU.RCP R15, R15 ;  /* 0x0000000f000f7308 */ /* 0x000e620000001000 */
[----:B------:R-:W-:Y:S01]  /*2240*/  ISETP.GE.AND P0, PT, R4, 0x4800, PT ;  /* 0x000048000400780c */ /* 0x000fe20003f06270 */
[----:B------:R-:W-:-:S06]  /*2250*/  FADD R7, R8, R7 ;  /* 0x0000000708077221 */ /* 0x000fcc0000000000 */
[----:B------:R-:W2:Y:S01]  /*2260*/  MUFU.RCP R6, R9 ;  /* 0x0000000900067308 */ /* 0x000ea20000001000 */
[----:B------:R-:W-:-:S04]  /*2270*/  FADD R0, R7, R0 ;  /* 0x0000000007007221 */ /* 0x000fc80000000000 */
[----:B------:R-:W-:Y:S01]  /*2280*/  @!P1 FMUL R0, R0, 16777216 ;  /* 0x4b80000000009820 */ /* 0x000fe20000400000 */
[----:B0-----:R-:W-:-:S04]  /*2290*/  IMAD.WIDE R4, R4, 0x4, R2 ;  /* 0x0000000404047825 */ /* 0x001fc800078e0202 */
[----:B-1----:R-:W-:Y:S01]  /*22a0*/  FMUL R34, R15, R0 ;  /* 0x000000000f227220 */ /* 0x002fe20000400000 */
[----:B---3--:R-:W-:-:S05]  /*22b0*/  SEL R57, R57, RZ, P3 ;  /* 0x000000ff39397207 */ /* 0x008fca0001800000 */
[----:B------:R-:W-:-:S04]  /*22c0*/  FADD R57, R50, R57 ;  /* 0x0000003932397221 */ /* 0x000fc80000000000 */
[----:B------:R-:W-:Y:S01]  /*22d0*/  FADD R57, R57, R60 ;  /* 0x0000003c39397221 */ /* 0x000fe20000000000 */
[----:B------:R-:W-:Y:S02]  /*22e0*/  SEL R46, R46, RZ, P5 ;  /* 0x000000ff2e2e7207 */ /* 0x000fe40002800000 */
[----:B------:R-:W-:-:S03]  /*22f0*/  SEL R35, R35, RZ, P6 ;  /* 0x000000ff23237207 */ /* 0x000fc60003000000 */
[----:B------:R-:W-:-:S04]  /*2300*/  FADD R46, R57, R46 ;  /* 0x0000002e392e7221 */ /* 0x000fc80000000000 */
[----:B------:R-:W-:-:S04]  /*2310*/  FADD R35, R46, R35 ;  /* 0x000000232e237221 */ /* 0x000fc80000000000 */
[----:B------:R-:W-:-:S04]  /*2320*/  @!P2 FMUL R35, R35, 16777216 ;  /* 0x4b8000002323a820 */ /* 0x000fc80000400000 */
[----:B--2---:R-:W-:Y:S01]  /*2330*/  FMUL R35, R6, R35 ;  /* 0x0000002306237220 */ /* 0x004fe20000400000 */
[----:B------:R-:W-:Y:S06]  /*2340*/  @P0 EXIT ;  /* 0x000000000000094d */ /* 0x000fec0003800000 */
[----:B------:R-:W-:Y:S01]  /*2350*/  STG.E.64 desc[UR4][R4.64], R34 ;  /* 0x0000002204007986 */ /* 0x000fe2000c101b04 */
[----:B------:R-:W-:Y:S05]  /*2360*/  EXIT ;  /* 0x000000000000794d */ /* 0x000fea0003800000 */
.L_x_0:
[----:B------:R-:W-:-:S00]  /*2370*/  BRA `(.L_x_0) ;  /* 0xfffffffc00fc7947 */ /* 0x000fc0000383ffff */
[----:B------:R-:W-:-:S00]  /*2380*/  NOP ;  /* 0x0000000000007918 */ /* 0x000fc00000000000 */
[----:B------:R-:W-:-:S00]  /*2390*/  NOP ;  /* 0x0000000000007918 */ /* 0x000fc00000000000 */
[----:B------:R-:W-:-:S00]  /*23a0*/  NOP ;  /* 0x0000000000007918 */ /* 0x000fc00000000000 */
[----:B------:R-:W-:-:S00]  /*23b0*/  NOP ;  /* 0x0000000000007918 */ /* 0x000fc00000000000 */
[----:B------:R-:W-:-:S00]  /*23c0*/  NOP ;  /* 0x0000000000007918 */ /* 0x000fc00000000000 */
[----:B------:R-:W-:-:S00]  /*23d0*/  NOP ;  /* 0x0000000000007918 */ /* 0x000fc00000000000 */
[----:B------:R-:W-:-:S00]  /*23e0*/  NOP ;  /* 0x0000000000007918 */ /* 0x000fc00000000000 */
[----:B------:R-:W-:-:S00]  /*23f0*/  NOP ;  /* 0x0000000000007918 */ /* 0x000fc00000000000 */
.L_x_1:


//--------------------- .nv.constant0.triton_poi_fused__adaptive_avg_pool2d_36 --------------------------
	.section	.nv.constant0.triton_poi_fused__adaptive_avg_pool2d_36,"a",@progbits
	.sectionflags	@""
	.align	4
.nv.constant0.triton_poi_fused__adaptive_avg_pool2d_36:
	.zero		548
